	.target	sm_100a

	.elftype	@"ET_EXEC"


//--------------------- .note.nv.tkinfo           --------------------------
	.section	.note.nv.tkinfo,"",@"SHT_NOTE"
	.sectionflags	@"SHF_NOTE_NV_TKINFO"
	.tkinfo
        /*0018*/ 	.word	0x00000002
        /*0030*/ 	.string	""
        /*0030*/ 	.string	"ptxas"
        /*0030*/ 	.string	"Cuda compilation tools, release 13.0, V13.0.88"
        /*0030*/ 	.string	"Build cuda_13.0.r13.0/compiler.36424714_0"
        /*0030*/ 	.string	"-arch sm_100a -m 64 "



//--------------------- .note.nv.cuinfo           --------------------------
	.section	.note.nv.cuinfo,"",@"SHT_NOTE"
	.sectionflags	@"SHF_NOTE_NV_CUINFO"
        /*0018*/ 	.short	0x0002
        /*001a*/ 	.short	0x0064
        /*001c*/ 	.short	0x0082
	.zero		2


//--------------------- .nv.info                  --------------------------
	.section	.nv.info,"",@"SHT_CUDA_INFO"
	.align	4


	//----- nvinfo : EIATTR_REGCOUNT
	.align		4
        /*0000*/ 	.byte	0x04, 0x2f
        /*0002*/ 	.short	(.L_19 - .L_18)
	.align		4
.L_18:
        /*0004*/ 	.word	index@(_ZN7cutlass13device_kernelINS_4gemm6kernel13GemmUniversalIN4cute5tupleIJiiiiEEENS1_10collective13CollectiveMmaINS1_35MainloopSm100TmaUmmaWarpSpecializedILi14ELi2ELi4ENS5_IJNS4_1CILi1EEESB_SB_EEEEENS5_IJNSA_ILi128EEENSA_ILi96EEENSA_ILi32EEEEEENS_10bfloat16_tENS5_IJlSB_lEEESI_SJ_NS4_8TiledMMAINS4_8MMA_AtomIJNS4_20SM100_MMA_F16BF16_SSISI_SI_fLi128ELi96ELNS4_4UMMA5MajorE0ELSO_0ELNSN_7ScaleInE0ELSP_0EEEEEENS4_6LayoutISC_NS5_IJNSA_ILi0EEEST_ST_EEEEENS5_IJNS4_10UnderscoreESW_SW_EEEEENS4_13SM90_TMA_LOADENS4_14ComposedLayoutINS4_7SwizzleILi2ELi4ELi3EEENS4_18smem_ptr_flag_bitsILi16EEENSS_INS5_IJNSA_ILi8EEESG_EEENS5_IJSG_SB_EEEEEEEvNS4_8identityESZ_S19_vS1A_EENS_8epilogue10collective18CollectiveEpilogueINS1C_23Sm100TmaWarpSpecializedILi3ELi2ELi32ELb1ELb0EEEJSH_NS5_IJNSS_ISE_SB_EENSS_ISG_SB_EEEEESI_SJ_SI_SJ_NS1C_6fusion15FusionCallbacksIS1G_NS1K_17LinearCombinationISI_fSI_fLNS_15FloatRoundStyleE2EEESH_S1J_JEEENS4_5SM1004TMEM4LOAD26SM100_TMEM_LOAD_32dp32b32xESZ_S19_NS4_39AutoVectorizingCopyWithAssumedAlignmentILi128EEENS4_14SM90_TMA_STOREES19_S1V_S1V_EEEvvEEEEvNT_6ParamsE)
        /*0008*/ 	.word	0x0000006e


	//----- nvinfo : EIATTR_FRAME_SIZE
	.align		4
.L_19:
        /*000c*/ 	.byte	0x04, 0x11
        /*000e*/ 	.short	(.L_21 - .L_20)
	.align		4
.L_20:
        /*0010*/ 	.word	index@($__internal_2_$__cuda_sm10x_tcgen05_guardrail_trap_unallocated_columns_being_dealloced)
        /*0014*/ 	.word	0x00000000


	//----- nvinfo : EIATTR_FRAME_SIZE
	.align		4
.L_21:
        /*0018*/ 	.byte	0x04, 0x11
        /*001a*/ 	.short	(.L_23 - .L_22)
	.align		4
.L_22:
        /*001c*/ 	.word	index@($__internal_1_$__cuda_sm10x_tcgen05_guardrail_trap_phase_invalid_during_alloc)
        /*0020*/ 	.word	0x00000000


	//----- nvinfo : EIATTR_FRAME_SIZE
	.align		4
.L_23:
        /*0024*/ 	.byte	0x04, 0x11
        /*0026*/ 	.short	(.L_25 - .L_24)
	.align		4
.L_24:
        /*0028*/ 	.word	index@($__internal_0_$__cuda_sm10x_tcgen05_guardrail_trap_col_being_dealloced_not_returned_by_alloc)
        /*002c*/ 	.word	0x00000000


	//----- nvinfo : EIATTR_FRAME_SIZE
	.align		4
.L_25:
        /*0030*/ 	.byte	0x04, 0x11
        /*0032*/ 	.short	(.L_27 - .L_26)
	.align		4
.L_26:
        /*0034*/ 	.word	index@(_ZN7cutlass13device_kernelINS_4gemm6kernel13GemmUniversalIN4cute5tupleIJiiiiEEENS1_10collective13CollectiveMmaINS1_35MainloopSm100TmaUmmaWarpSpecializedILi14ELi2ELi4ENS5_IJNS4_1CILi1EEESB_SB_EEEEENS5_IJNSA_ILi128EEENSA_ILi96EEENSA_ILi32EEEEEENS_10bfloat16_tENS5_IJlSB_lEEESI_SJ_NS4_8TiledMMAINS4_8MMA_AtomIJNS4_20SM100_MMA_F16BF16_SSISI_SI_fLi128ELi96ELNS4_4UMMA5MajorE0ELSO_0ELNSN_7ScaleInE0ELSP_0EEEEEENS4_6LayoutISC_NS5_IJNSA_ILi0EEEST_ST_EEEEENS5_IJNS4_10UnderscoreESW_SW_EEEEENS4_13SM90_TMA_LOADENS4_14ComposedLayoutINS4_7SwizzleILi2ELi4ELi3EEENS4_18smem_ptr_flag_bitsILi16EEENSS_INS5_IJNSA_ILi8EEESG_EEENS5_IJSG_SB_EEEEEEEvNS4_8identityESZ_S19_vS1A_EENS_8epilogue10collective18CollectiveEpilogueINS1C_23Sm100TmaWarpSpecializedILi3ELi2ELi32ELb1ELb0EEEJSH_NS5_IJNSS_ISE_SB_EENSS_ISG_SB_EEEEESI_SJ_SI_SJ_NS1C_6fusion15FusionCallbacksIS1G_NS1K_17LinearCombinationISI_fSI_fLNS_15FloatRoundStyleE2EEESH_S1J_JEEENS4_5SM1004TMEM4LOAD26SM100_TMEM_LOAD_32dp32b32xESZ_S19_NS4_39AutoVectorizingCopyWithAssumedAlignmentILi128EEENS4_14SM90_TMA_STOREES19_S1V_S1V_EEEvvEEEEvNT_6ParamsE)
        /*0038*/ 	.word	0x00000000


	//----- nvinfo : EIATTR_MIN_STACK_SIZE
	.align		4
.L_27:
        /*003c*/ 	.byte	0x04, 0x12
        /*003e*/ 	.short	(.L_29 - .L_28)
	.align		4
.L_28:
        /*0040*/ 	.word	index@(_ZN7cutlass13device_kernelINS_4gemm6kernel13GemmUniversalIN4cute5tupleIJiiiiEEENS1_10collective13CollectiveMmaINS1_35MainloopSm100TmaUmmaWarpSpecializedILi14ELi2ELi4ENS5_IJNS4_1CILi1EEESB_SB_EEEEENS5_IJNSA_ILi128EEENSA_ILi96EEENSA_ILi32EEEEEENS_10bfloat16_tENS5_IJlSB_lEEESI_SJ_NS4_8TiledMMAINS4_8MMA_AtomIJNS4_20SM100_MMA_F16BF16_SSISI_SI_fLi128ELi96ELNS4_4UMMA5MajorE0ELSO_0ELNSN_7ScaleInE0ELSP_0EEEEEENS4_6LayoutISC_NS5_IJNSA_ILi0EEEST_ST_EEEEENS5_IJNS4_10UnderscoreESW_SW_EEEEENS4_13SM90_TMA_LOADENS4_14ComposedLayoutINS4_7SwizzleILi2ELi4ELi3EEENS4_18smem_ptr_flag_bitsILi16EEENSS_INS5_IJNSA_ILi8EEESG_EEENS5_IJSG_SB_EEEEEEEvNS4_8identityESZ_S19_vS1A_EENS_8epilogue10collective18CollectiveEpilogueINS1C_23Sm100TmaWarpSpecializedILi3ELi2ELi32ELb1ELb0EEEJSH_NS5_IJNSS_ISE_SB_EENSS_ISG_SB_EEEEESI_SJ_SI_SJ_NS1C_6fusion15FusionCallbacksIS1G_NS1K_17LinearCombinationISI_fSI_fLNS_15FloatRoundStyleE2EEESH_S1J_JEEENS4_5SM1004TMEM4LOAD26SM100_TMEM_LOAD_32dp32b32xESZ_S19_NS4_39AutoVectorizingCopyWithAssumedAlignmentILi128EEENS4_14SM90_TMA_STOREES19_S1V_S1V_EEEvvEEEEvNT_6ParamsE)
        /*0044*/ 	.word	0x00000000
.L_29:


//--------------------- .nv.compat                --------------------------
	.section	.nv.compat,"",@"SHT_CUDA_COMPAT_INFO"
	.align	4
        /*0000*/ 	.byte	0x02, 0x09, 0x01, 0x00, 0x02, 0x02, 0x02, 0x00, 0x02, 0x05, 0x05, 0x00, 0x03, 0x07, 0x01, 0x01
        /*0010*/ 	.byte	0x02, 0x03, 0x01, 0x00, 0x02, 0x06, 0x01, 0x00, 0x04, 0x0b, 0x08, 0x00, 0x09, 0x00, 0x00, 0x00
        /*0020*/ 	.byte	0x00, 0x00, 0x00, 0x00


//--------------------- .nv.info._ZN7cutlass13device_kernelINS_4gemm6kernel13GemmUniversalIN4cute5tupleIJiiiiEEENS1_10collective13CollectiveMmaINS1_35MainloopSm100TmaUmmaWarpSpecializedILi14ELi2ELi4ENS5_IJNS4_1CILi1EEESB_SB_EEEEENS5_IJNSA_ILi128EEENSA_ILi96EEENSA_ILi32EEEEEENS_10bfloat16_tENS5_IJlSB_lEEESI_SJ_NS4_8TiledMMAINS4_8MMA_AtomIJNS4_20SM100_MMA_F16BF16_SSISI_SI_fLi128ELi96ELNS4_4UMMA5MajorE0ELSO_0ELNSN_7ScaleInE0ELSP_0EEEEEENS4_6LayoutISC_NS5_IJNSA_ILi0EEEST_ST_EEEEENS5_IJNS4_10UnderscoreESW_SW_EEEEENS4_13SM90_TMA_LOADENS4_14ComposedLayoutINS4_7SwizzleILi2ELi4ELi3EEENS4_18smem_ptr_flag_bitsILi16EEENSS_INS5_IJNSA_ILi8EEESG_EEENS5_IJSG_SB_EEEEEEEvNS4_8identityESZ_S19_vS1A_EENS_8epilogue10collective18CollectiveEpilogueINS1C_23Sm100TmaWarpSpecializedILi3ELi2ELi32ELb1ELb0EEEJSH_NS5_IJNSS_ISE_SB_EENSS_ISG_SB_EEEEESI_SJ_SI_SJ_NS1C_6fusion15FusionCallbacksIS1G_NS1K_17LinearCombinationISI_fSI_fLNS_15FloatRoundStyleE2EEESH_S1J_JEEENS4_5SM1004TMEM4LOAD26SM100_TMEM_LOAD_32dp32b32xESZ_S19_NS4_39AutoVectorizingCopyWithAssumedAlignmentILi128EEENS4_14SM90_TMA_STOREES19_S1V_S1V_EEEvvEEEEvNT_6ParamsE --------------------------
	.section	.nv.info._ZN7cutlass13device_kernelINS_4gemm6kernel13GemmUniversalIN4cute5tupleIJiiiiEEENS1_10collective13CollectiveMmaINS1_35MainloopSm100TmaUmmaWarpSpecializedILi14ELi2ELi4ENS5_IJNS4_1CILi1EEESB_SB_EEEEENS5_IJNSA_ILi128EEENSA_ILi96EEENSA_ILi32EEEEEENS_10bfloat16_tENS5_IJlSB_lEEESI_SJ_NS4_8TiledMMAINS4_8MMA_AtomIJNS4_20SM100_MMA_F16BF16_SSISI_SI_fLi128ELi96ELNS4_4UMMA5MajorE0ELSO_0ELNSN_7ScaleInE0ELSP_0EEEEEENS4_6LayoutISC_NS5_IJNSA_ILi0EEEST_ST_EEEEENS5_IJNS4_10UnderscoreESW_SW_EEEEENS4_13SM90_TMA_LOADENS4_14ComposedLayoutINS4_7SwizzleILi2ELi4ELi3EEENS4_18smem_ptr_flag_bitsILi16EEENSS_INS5_IJNSA_ILi8EEESG_EEENS5_IJSG_SB_EEEEEEEvNS4_8identityESZ_S19_vS1A_EENS_8epilogue10collective18CollectiveEpilogueINS1C_23Sm100TmaWarpSpecializedILi3ELi2ELi32ELb1ELb0EEEJSH_NS5_IJNSS_ISE_SB_EENSS_ISG_SB_EEEEESI_SJ_SI_SJ_NS1C_6fusion15FusionCallbacksIS1G_NS1K_17LinearCombinationISI_fSI_fLNS_15FloatRoundStyleE2EEESH_S1J_JEEENS4_5SM1004TMEM4LOAD26SM100_TMEM_LOAD_32dp32b32xESZ_S19_NS4_39AutoVectorizingCopyWithAssumedAlignmentILi128EEENS4_14SM90_TMA_STOREES19_S1V_S1V_EEEvvEEEEvNT_6ParamsE,"",@"SHT_CUDA_INFO"
	.sectionflags	@""
	.align	4


	//----- nvinfo : EIATTR_CUDA_API_VERSION
	.align		4
        /*0000*/ 	.byte	0x04, 0x37
        /*0002*/ 	.short	(.L_31 - .L_30)
.L_30:
        /*0004*/ 	.word	0x00000082


	//----- nvinfo : EIATTR_KPARAM_INFO
	.align		4
.L_31:
        /*0008*/ 	.byte	0x04, 0x17
        /*000a*/ 	.short	(.L_33 - .L_32)
.L_32:
        /*000c*/ 	.word	0x00000000
        /*0010*/ 	.short	0x0000
        /*0012*/ 	.short	0x0000
        /*0014*/ 	.byte	0x00, 0xf0, 0x01, 0x20


	//----- nvinfo : EIATTR_AT_ENTRY_FRAGMENTS
	.align		4
.L_33:
        /*0018*/ 	.byte	0x04, 0x4f
        /*001a*/ 	.short	(.L_35 - .L_34)


	//   ....[0]....
.L_34:
        /*001c*/ 	.word	0x00000006


	//----- nvinfo : EIATTR_RESERVED_SMEM_USED
	.align		4
.L_35:
        /*0020*/ 	.byte	0x01, 0x41
	.zero		2


	//----- nvinfo : EIATTR_SPARSE_MMA_MASK
	.align		4
        /*0024*/ 	.byte	0x03, 0x50
        /*0026*/ 	.short	0x0000


	//----- nvinfo : EIATTR_TCGEN05_1CTA_USED
	.align		4
        /*0028*/ 	.byte	0x01, 0x51
	.zero		2


	//----- nvinfo : EIATTR_MAXREG_COUNT
	.align		4
        /*002c*/ 	.byte	0x03, 0x1b
        /*002e*/ 	.short	0x00ff


	//----- nvinfo : EIATTR_NUM_BARRIERS
	.align		4
        /*0030*/ 	.byte	0x02, 0x4c
        /*0032*/ 	.byte	0x07
	.zero		1


	//----- nvinfo : EIATTR_EXTERNS
	.align		4
        /*0034*/ 	.byte	0x04, 0x0f
        /*0036*/ 	.short	(.L_37 - .L_36)


	//   ....[0]....
	.align		4
.L_36:
        /*0038*/ 	.word	index@(__assertfail)


	//----- nvinfo : EIATTR_MERCURY_ISA_VERSION
	.align		4
.L_37:
        /*003c*/ 	.byte	0x03, 0x5f
        /*003e*/ 	.short	0x0101


	//----- nvinfo : EIATTR_INT_WARP_WIDE_INSTR_OFFSETS
	.align		4
        /*0040*/ 	.byte	0x04, 0x31
        /*0042*/ 	.short	(.L_39 - .L_38)


	//   ....[0]....
.L_38:
        /*0044*/ 	.word	0x00001f30


	//   ....[1]....
        /*0048*/ 	.word	0x00003e30


	//   ....[2]....
        /*004c*/ 	.word	0x00003e60


	//   ....[3]....
        /*0050*/ 	.word	0x00003eb0


	//   ....[4]....
        /*0054*/ 	.word	0x000047c0


	//   ....[5]....
        /*0058*/ 	.word	0x00004820


	//   ....[6]....
        /*005c*/ 	.word	0x00004920


	//   ....[7]....
        /*0060*/ 	.word	0x000049b0


	//   ....[8]....
        /*0064*/ 	.word	0x00004b80


	//   ....[9]....
        /*0068*/ 	.word	0x00004ce0


	//----- nvinfo : EIATTR_COOP_GROUP_MASK_REGIDS
	.align		4
.L_39:
        /*006c*/ 	.byte	0x04, 0x29
        /*006e*/ 	.short	(.L_41 - .L_40)


	//   ....[0]....
.L_40:
        /*0070*/ 	.word	0xffffffff


	//   ....[1]....
        /*0074*/ 	.word	0xffffffff


	//   ....[2]....
        /*0078*/ 	.word	0xffffffff


	//   ....[3]....
        /*007c*/ 	.word	0xffffffff


	//   ....[4]....
        /*0080*/ 	.word	0xffffffff


	//   ....[5]....
        /*0084*/ 	.word	0xffffffff


	//   ....[6]....
        /*0088*/ 	.word	0xffffffff


	//   ....[7]....
        /*008c*/ 	.word	0xffffffff


	//   ....[8]....
        /*0090*/ 	.word	0xffffffff


	//   ....[9]....
        /*0094*/ 	.word	0xffffffff


	//   ....[10]....
        /*0098*/ 	.word	0xffffffff


	//   ....[11]....
        /*009c*/ 	.word	0xffffffff


	//   ....[12]....
        /*00a0*/ 	.word	0xffffffff


	//----- nvinfo : EIATTR_COOP_GROUP_INSTR_OFFSETS
	.align		4
.L_41:
        /*00a4*/ 	.byte	0x04, 0x28
        /*00a6*/ 	.short	(.L_43 - .L_42)


	//   ....[0]....
.L_42:
        /*00a8*/ 	.word	0x00000090


	//   ....[1]....
        /*00ac*/ 	.word	0x000004d0


	//   ....[2]....
        /*00b0*/ 	.word	0x000007b0


	//   ....[3]....
        /*00b4*/ 	.word	0x00000930


	//   ....[4]....
        /*00b8*/ 	.word	0x00000a30


	//   ....[5]....
        /*00bc*/ 	.word	0x00000ba0


	//   ....[6]....
        /*00c0*/ 	.word	0x00000d40


	//   ....[7]....
        /*00c4*/ 	.word	0x00001e10


	//   ....[8]....
        /*00c8*/ 	.word	0x00003190


	//   ....[9]....
        /*00cc*/ 	.word	0x000033a0


	//   ....[10]....
        /*00d0*/ 	.word	0x000033d0


	//   ....[11]....
        /*00d4*/ 	.word	0x00003d20


	//   ....[12]....
        /*00d8*/ 	.word	0x00003f50


	//----- nvinfo : EIATTR_VRC_CTA_INIT_COUNT
	.align		4
.L_43:
        /*00dc*/ 	.byte	0x02, 0x4a
        /*00de*/ 	.byte	0x80
	.zero		1


	//----- nvinfo : EIATTR_SYSCALL_OFFSETS
	.align		4
        /*00e0*/ 	.byte	0x04, 0x46
        /*00e2*/ 	.short	(.L_45 - .L_44)


	//   ....[0]....
.L_44:
        /*00e4*/ 	.word	0x00005740


	//   ....[1]....
        /*00e8*/ 	.word	0x00005830


	//   ....[2]....
        /*00ec*/ 	.word	0x00005fa0


	//   ....[3]....
        /*00f0*/ 	.word	0x00006c30


	//   ....[4]....
        /*00f4*/ 	.word	0x000078a0


	//----- nvinfo : EIATTR_MBARRIER_INSTR_OFFSETS
	.align		4
.L_45:
        /*00f8*/ 	.byte	0x04, 0x39
        /*00fa*/ 	.short	(.L_47 - .L_46)


	//   ....[0]....
.L_46:
        /*00fc*/ 	.word	0x000005d0
        /*0100*/ 	.word	0x000000ff
        /*0104*/ 	.word	0x00000000
        /*0108*/ 	.short	0x0100
        /*010a*/ 	.byte	0x05
	.zero		1


	//   ....[1]....
        /*010c*/ 	.word	0x000005e0
        /*0110*/ 	.word	0x000000ff
        /*0114*/ 	.word	0x00000070
        /*0118*/ 	.short	0x0100
        /*011a*/ 	.byte	0x05
	.zero		1


	//   ....[2]....
        /*011c*/ 	.word	0x000005f0
        /*0120*/ 	.word	0x000000ff
        /*0124*/ 	.word	0x00000008
        /*0128*/ 	.short	0x0100
        /*012a*/ 	.byte	0x05
	.zero		1


	//   ....[3]....
        /*012c*/ 	.word	0x00000600
        /*0130*/ 	.word	0x000000ff
        /*0134*/ 	.word	0x00000078
        /*0138*/ 	.short	0x0100
        /*013a*/ 	.byte	0x05
	.zero		1


	//   ....[4]....
        /*013c*/ 	.word	0x00000610
        /*0140*/ 	.word	0x000000ff
        /*0144*/ 	.word	0x00000010
        /*0148*/ 	.short	0x0100
        /*014a*/ 	.byte	0x05
	.zero		1


	//   ....[5]....
        /*014c*/ 	.word	0x00000620
        /*0150*/ 	.word	0x000000ff
        /*0154*/ 	.word	0x00000080
        /*0158*/ 	.short	0x0100
        /*015a*/ 	.byte	0x05
	.zero		1


	//   ....[6]....
        /*015c*/ 	.word	0x00000630
        /*0160*/ 	.word	0x000000ff
        /*0164*/ 	.word	0x00000018
        /*0168*/ 	.short	0x0100
        /*016a*/ 	.byte	0x05
	.zero		1


	//   ....[7]....
        /*016c*/ 	.word	0x00000640
        /*0170*/ 	.word	0x000000ff
        /*0174*/ 	.word	0x00000088
        /*0178*/ 	.short	0x0100
        /*017a*/ 	.byte	0x05
	.zero		1


	//   ....[8]....
        /*017c*/ 	.word	0x00000650
        /*0180*/ 	.word	0x000000ff
        /*0184*/ 	.word	0x00000020
        /*0188*/ 	.short	0x0100
        /*018a*/ 	.byte	0x05
	.zero		1


	//   ....[9]....
        /*018c*/ 	.word	0x00000660
        /*0190*/ 	.word	0x000000ff
        /*0194*/ 	.word	0x00000090
        /*0198*/ 	.short	0x0100
        /*019a*/ 	.byte	0x05
	.zero		1


	//   ....[10]....
        /*019c*/ 	.word	0x00000670
        /*01a0*/ 	.word	0x000000ff
        /*01a4*/ 	.word	0x00000028
        /*01a8*/ 	.short	0x0100
        /*01aa*/ 	.byte	0x05
	.zero		1


	//   ....[11]....
        /*01ac*/ 	.word	0x00000680
        /*01b0*/ 	.word	0x000000ff
        /*01b4*/ 	.word	0x00000098
        /*01b8*/ 	.short	0x0100
        /*01ba*/ 	.byte	0x05
	.zero		1


	//   ....[12]....
        /*01bc*/ 	.word	0x00000690
        /*01c0*/ 	.word	0x000000ff
        /*01c4*/ 	.word	0x00000030
        /*01c8*/ 	.short	0x0100
        /*01ca*/ 	.byte	0x05
	.zero		1


	//   ....[13]....
        /*01cc*/ 	.word	0x000006a0
        /*01d0*/ 	.word	0x000000ff
        /*01d4*/ 	.word	0x000000a0
        /*01d8*/ 	.short	0x0100
        /*01da*/ 	.byte	0x05
	.zero		1


	//   ....[14]....
        /*01dc*/ 	.word	0x000006b0
        /*01e0*/ 	.word	0x000000ff
        /*01e4*/ 	.word	0x00000038
        /*01e8*/ 	.short	0x0100
        /*01ea*/ 	.byte	0x05
	.zero		1


	//   ....[15]....
        /*01ec*/ 	.word	0x000006c0
        /*01f0*/ 	.word	0x000000ff
        /*01f4*/ 	.word	0x000000a8
        /*01f8*/ 	.short	0x0100
        /*01fa*/ 	.byte	0x05
	.zero		1


	//   ....[16]....
        /*01fc*/ 	.word	0x000006d0
        /*0200*/ 	.word	0x000000ff
        /*0204*/ 	.word	0x00000040
        /*0208*/ 	.short	0x0100
        /*020a*/ 	.byte	0x05
	.zero		1


	//   ....[17]....
        /*020c*/ 	.word	0x000006e0
        /*0210*/ 	.word	0x000000ff
        /*0214*/ 	.word	0x000000b0
        /*0218*/ 	.short	0x0100
        /*021a*/ 	.byte	0x05
	.zero		1


	//   ....[18]....
        /*021c*/ 	.word	0x000006f0
        /*0220*/ 	.word	0x000000ff
        /*0224*/ 	.word	0x00000048
        /*0228*/ 	.short	0x0100
        /*022a*/ 	.byte	0x05
	.zero		1


	//   ....[19]....
        /*022c*/ 	.word	0x00000700
        /*0230*/ 	.word	0x000000ff
        /*0234*/ 	.word	0x000000b8
        /*0238*/ 	.short	0x0100
        /*023a*/ 	.byte	0x05
	.zero		1


	//   ....[20]....
        /*023c*/ 	.word	0x00000710
        /*0240*/ 	.word	0x000000ff
        /*0244*/ 	.word	0x00000050
        /*0248*/ 	.short	0x0100
        /*024a*/ 	.byte	0x05
	.zero		1


	//   ....[21]....
        /*024c*/ 	.word	0x00000720
        /*0250*/ 	.word	0x000000ff
        /*0254*/ 	.word	0x000000c0
        /*0258*/ 	.short	0x0100
        /*025a*/ 	.byte	0x05
	.zero		1


	//   ....[22]....
        /*025c*/ 	.word	0x00000730
        /*0260*/ 	.word	0x000000ff
        /*0264*/ 	.word	0x00000058
        /*0268*/ 	.short	0x0100
        /*026a*/ 	.byte	0x05
	.zero		1


	//   ....[23]....
        /*026c*/ 	.word	0x00000740
        /*0270*/ 	.word	0x000000ff
        /*0274*/ 	.word	0x000000c8
        /*0278*/ 	.short	0x0100
        /*027a*/ 	.byte	0x05
	.zero		1


	//   ....[24]....
        /*027c*/ 	.word	0x00000750
        /*0280*/ 	.word	0x000000ff
        /*0284*/ 	.word	0x00000060
        /*0288*/ 	.short	0x0100
        /*028a*/ 	.byte	0x05
	.zero		1


	//   ....[25]....
        /*028c*/ 	.word	0x00000760
        /*0290*/ 	.word	0x000000ff
        /*0294*/ 	.word	0x000000d0
        /*0298*/ 	.short	0x0100
        /*029a*/ 	.byte	0x05
	.zero		1


	//   ....[26]....
        /*029c*/ 	.word	0x00000770
        /*02a0*/ 	.word	0x000000ff
        /*02a4*/ 	.word	0x00000068
        /*02a8*/ 	.short	0x0100
        /*02aa*/ 	.byte	0x05
	.zero		1


	//   ....[27]....
        /*02ac*/ 	.word	0x00000780
        /*02b0*/ 	.word	0x000000ff
        /*02b4*/ 	.word	0x000000d8
        /*02b8*/ 	.short	0x0100
        /*02ba*/ 	.byte	0x05
	.zero		1


	//   ....[28]....
        /*02bc*/ 	.word	0x000008c0
        /*02c0*/ 	.word	0x000000ff
        /*02c4*/ 	.word	0x000000e0
        /*02c8*/ 	.short	0x0100
        /*02ca*/ 	.byte	0x07
	.zero		1


	//   ....[29]....
        /*02cc*/ 	.word	0x000008d0
        /*02d0*/ 	.word	0x000000ff
        /*02d4*/ 	.word	0x000000f8
        /*02d8*/ 	.short	0x0100
        /*02da*/ 	.byte	0x07
	.zero		1


	//   ....[30]....
        /*02dc*/ 	.word	0x000008e0
        /*02e0*/ 	.word	0x000000ff
        /*02e4*/ 	.word	0x000000e8
        /*02e8*/ 	.short	0x0100
        /*02ea*/ 	.byte	0x07
	.zero		1


	//   ....[31]....
        /*02ec*/ 	.word	0x000008f0
        /*02f0*/ 	.word	0x000000ff
        /*02f4*/ 	.word	0x00000100
        /*02f8*/ 	.short	0x0100
        /*02fa*/ 	.byte	0x07
	.zero		1


	//   ....[32]....
        /*02fc*/ 	.word	0x00000900
        /*0300*/ 	.word	0x000000ff
        /*0304*/ 	.word	0x000000f0
        /*0308*/ 	.short	0x0100
        /*030a*/ 	.byte	0x07
	.zero		1


	//   ....[33]....
        /*030c*/ 	.word	0x00000910
        /*0310*/ 	.word	0x000000ff
        /*0314*/ 	.word	0x00000108
        /*0318*/ 	.short	0x0100
        /*031a*/ 	.byte	0x07
	.zero		1


	//   ....[34]....
        /*031c*/ 	.word	0x00000a00
        /*0320*/ 	.word	0x000000ff
        /*0324*/ 	.word	0x00000110
        /*0328*/ 	.short	0x0100
        /*032a*/ 	.byte	0x05
	.zero		1


	//   ....[35]....
        /*032c*/ 	.word	0x00000a10
        /*0330*/ 	.word	0x000000ff
        /*0334*/ 	.word	0x00000118
        /*0338*/ 	.short	0x0100
        /*033a*/ 	.byte	0x05
	.zero		1


	//   ....[36]....
        /*033c*/ 	.word	0x00000b50
        /*0340*/ 	.word	0x000000ff
        /*0344*/ 	.word	0x00000120
        /*0348*/ 	.short	0x0100
        /*034a*/ 	.byte	0x05
	.zero		1


	//   ....[37]....
        /*034c*/ 	.word	0x00000b60
        /*0350*/ 	.word	0x000000ff
        /*0354*/ 	.word	0x00000130
        /*0358*/ 	.short	0x0100
        /*035a*/ 	.byte	0x05
	.zero		1


	//   ....[38]....
        /*035c*/ 	.word	0x00000b70
        /*0360*/ 	.word	0x000000ff
        /*0364*/ 	.word	0x00000128
        /*0368*/ 	.short	0x0100
        /*036a*/ 	.byte	0x05
	.zero		1


	//   ....[39]....
        /*036c*/ 	.word	0x00000b80
        /*0370*/ 	.word	0x000000ff
        /*0374*/ 	.word	0x00000138
        /*0378*/ 	.short	0x0100
        /*037a*/ 	.byte	0x05
	.zero		1


	//   ....[40]....
        /*037c*/ 	.word	0x00000cb0
        /*0380*/ 	.word	0x000000ff
        /*0384*/ 	.word	0x00000140
        /*0388*/ 	.short	0x0100
        /*038a*/ 	.byte	0x07
	.zero		1


	//   ....[41]....
        /*038c*/ 	.word	0x00000cc0
        /*0390*/ 	.word	0x000000ff
        /*0394*/ 	.word	0x00000160
        /*0398*/ 	.short	0x0100
        /*039a*/ 	.byte	0x07
	.zero		1


	//   ....[42]....
        /*039c*/ 	.word	0x00000cd0
        /*03a0*/ 	.word	0x000000ff
        /*03a4*/ 	.word	0x00000148
        /*03a8*/ 	.short	0x0100
        /*03aa*/ 	.byte	0x07
	.zero		1


	//   ....[43]....
        /*03ac*/ 	.word	0x00000ce0
        /*03b0*/ 	.word	0x000000ff
        /*03b4*/ 	.word	0x00000168
        /*03b8*/ 	.short	0x0100
        /*03ba*/ 	.byte	0x07
	.zero		1


	//   ....[44]....
        /*03bc*/ 	.word	0x00000cf0
        /*03c0*/ 	.word	0x000000ff
        /*03c4*/ 	.word	0x00000150
        /*03c8*/ 	.short	0x0100
        /*03ca*/ 	.byte	0x07
	.zero		1


	//   ....[45]....
        /*03cc*/ 	.word	0x00000d00
        /*03d0*/ 	.word	0x000000ff
        /*03d4*/ 	.word	0x00000170
        /*03d8*/ 	.short	0x0100
        /*03da*/ 	.byte	0x07
	.zero		1


	//   ....[46]....
        /*03dc*/ 	.word	0x00000d10
        /*03e0*/ 	.word	0x000000ff
        /*03e4*/ 	.word	0x00000158
        /*03e8*/ 	.short	0x0100
        /*03ea*/ 	.byte	0x07
	.zero		1


	//   ....[47]....
        /*03ec*/ 	.word	0x00000d20
        /*03f0*/ 	.word	0x000000ff
        /*03f4*/ 	.word	0x00000178
        /*03f8*/ 	.short	0x0100
        /*03fa*/ 	.byte	0x07
	.zero		1


	//   ....[48]....
        /*03fc*/ 	.word	0x00000e10
        /*0400*/ 	.word	0x000000ff
        /*0404*/ 	.word	0x00000180
        /*0408*/ 	.short	0x0100
        /*040a*/ 	.byte	0x05
	.zero		1


	//   ....[49]....
        /*040c*/ 	.word	0x00000e20
        /*0410*/ 	.word	0x000000ff
        /*0414*/ 	.word	0x00000190
        /*0418*/ 	.short	0x0100
        /*041a*/ 	.byte	0x05
	.zero		1


	//   ....[50]....
        /*041c*/ 	.word	0x00000e30
        /*0420*/ 	.word	0x000000ff
        /*0424*/ 	.word	0x00000188
        /*0428*/ 	.short	0x0100
        /*042a*/ 	.byte	0x05
	.zero		1


	//   ....[51]....
        /*042c*/ 	.word	0x00000e40
        /*0430*/ 	.word	0x000000ff
        /*0434*/ 	.word	0x00000198
        /*0438*/ 	.short	0x0100
        /*043a*/ 	.byte	0x05
	.zero		1


	//   ....[52]....
        /*043c*/ 	.word	0x00001710
        /*0440*/ 	.word	0x00000002
        /*0444*/ 	.word	0x00000190
        /*0448*/ 	.short	0x010a
        /*044a*/ 	.byte	0xff
	.zero		1


	//   ....[53]....
        /*044c*/ 	.word	0x00001740
        /*0450*/ 	.word	0x00000002
        /*0454*/ 	.word	0x00000180
        /*0458*/ 	.short	0x0101
        /*045a*/ 	.byte	0xff
	.zero		1


	//   ....[54]....
        /*045c*/ 	.word	0x00001810
        /*0460*/ 	.word	0x000000ff
        /*0464*/ 	.word	0x00000070
        /*0468*/ 	.short	0x010a
        /*046a*/ 	.byte	0x05
	.zero		1


	//   ....[55]....
        /*046c*/ 	.word	0x000018b0
        /*0470*/ 	.word	0x000000ff
        /*0474*/ 	.word	0x00000070
        /*0478*/ 	.short	0x010a
        /*047a*/ 	.byte	0x21
	.zero		1


	//   ....[56]....
        /*047c*/ 	.word	0x00001a00
        /*0480*/ 	.word	0x000000ff
        /*0484*/ 	.word	0x00000070
        /*0488*/ 	.short	0x010a
        /*048a*/ 	.byte	0x08
	.zero		1


	//   ....[57]....
        /*048c*/ 	.word	0x00001b10
        /*0490*/ 	.word	0x000000ff
        /*0494*/ 	.word	0x00000118
        /*0498*/ 	.short	0x0101
        /*049a*/ 	.byte	0x04
	.zero		1


	//   ....[58]....
        /*049c*/ 	.word	0x00001b30
        /*04a0*/ 	.word	0x000000ff
        /*04a4*/ 	.word	0x00000070
        /*04a8*/ 	.short	0x010a
        /*04aa*/ 	.byte	0x05
	.zero		1


	//   ....[59]....
        /*04ac*/ 	.word	0x00001bb0
        /*04b0*/ 	.word	0x000000ff
        /*04b4*/ 	.word	0x00000070
        /*04b8*/ 	.short	0x010a
        /*04ba*/ 	.byte	0x11
	.zero		1


	//   ....[60]....
        /*04bc*/ 	.word	0x00001d00
        /*04c0*/ 	.word	0x000000ff
        /*04c4*/ 	.word	0x00000070
        /*04c8*/ 	.short	0x010a
        /*04ca*/ 	.byte	0x08
	.zero		1


	//   ....[61]....
        /*04cc*/ 	.word	0x00001e40
        /*04d0*/ 	.word	0x00000002
        /*04d4*/ 	.word	0x00000120
        /*04d8*/ 	.short	0x010a
        /*04da*/ 	.byte	0xff
	.zero		1


	//   ....[62]....
        /*04dc*/ 	.word	0x00001f00
        /*04e0*/ 	.word	0x00000002
        /*04e4*/ 	.word	0x00000000
        /*04e8*/ 	.short	0x0101
        /*04ea*/ 	.byte	0xff
	.zero		1


	//   ....[63]....
        /*04ec*/ 	.word	0x00002460
        /*04f0*/ 	.word	0x000000ff
        /*04f4*/ 	.word	0x00000000
        /*04f8*/ 	.short	0x010a
        /*04fa*/ 	.byte	0x05
	.zero		1


	//   ....[64]....
        /*04fc*/ 	.word	0x000024f0
        /*0500*/ 	.word	0x000000ff
        /*0504*/ 	.word	0x00000000
        /*0508*/ 	.short	0x010a
        /*050a*/ 	.byte	0x05
	.zero		1


	//   ....[65]....
        /*050c*/ 	.word	0x00002580
        /*0510*/ 	.word	0x000000ff
        /*0514*/ 	.word	0x00000000
        /*0518*/ 	.short	0x010a
        /*051a*/ 	.byte	0x05
	.zero		1


	//   ....[66]....
        /*051c*/ 	.word	0x00002610
        /*0520*/ 	.word	0x000000ff
        /*0524*/ 	.word	0x00000000
        /*0528*/ 	.short	0x010a
        /*052a*/ 	.byte	0x05
	.zero		1


	//   ....[67]....
        /*052c*/ 	.word	0x000026a0
        /*0530*/ 	.word	0x000000ff
        /*0534*/ 	.word	0x00000000
        /*0538*/ 	.short	0x010a
        /*053a*/ 	.byte	0x05
	.zero		1


	//   ....[68]....
        /*053c*/ 	.word	0x00002730
        /*0540*/ 	.word	0x000000ff
        /*0544*/ 	.word	0x00000000
        /*0548*/ 	.short	0x010a
        /*054a*/ 	.byte	0x05
	.zero		1


	//   ....[69]....
        /*054c*/ 	.word	0x000027c0
        /*0550*/ 	.word	0x000000ff
        /*0554*/ 	.word	0x00000000
        /*0558*/ 	.short	0x010a
        /*055a*/ 	.byte	0x05
	.zero		1


	//   ....[70]....
        /*055c*/ 	.word	0x00002850
        /*0560*/ 	.word	0x000000ff
        /*0564*/ 	.word	0x00000000
        /*0568*/ 	.short	0x010a
        /*056a*/ 	.byte	0x05
	.zero		1


	//   ....[71]....
        /*056c*/ 	.word	0x000028e0
        /*0570*/ 	.word	0x000000ff
        /*0574*/ 	.word	0x00000000
        /*0578*/ 	.short	0x010a
        /*057a*/ 	.byte	0x05
	.zero		1


	//   ....[72]....
        /*057c*/ 	.word	0x00002970
        /*0580*/ 	.word	0x000000ff
        /*0584*/ 	.word	0x00000000
        /*0588*/ 	.short	0x010a
        /*058a*/ 	.byte	0x05
	.zero		1


	//   ....[73]....
        /*058c*/ 	.word	0x00002a00
        /*0590*/ 	.word	0x000000ff
        /*0594*/ 	.word	0x00000000
        /*0598*/ 	.short	0x010a
        /*059a*/ 	.byte	0x05
	.zero		1


	//   ....[74]....
        /*059c*/ 	.word	0x00002a90
        /*05a0*/ 	.word	0x000000ff
        /*05a4*/ 	.word	0x00000000
        /*05a8*/ 	.short	0x010a
        /*05aa*/ 	.byte	0x05
	.zero		1


	//   ....[75]....
        /*05ac*/ 	.word	0x00002b20
        /*05b0*/ 	.word	0x000000ff
        /*05b4*/ 	.word	0x00000000
        /*05b8*/ 	.short	0x010a
        /*05ba*/ 	.byte	0x05
	.zero		1


	//   ....[76]....
        /*05bc*/ 	.word	0x00002bc0
        /*05c0*/ 	.word	0x00000000
        /*05c4*/ 	.word	0x00000000
        /*05c8*/ 	.short	0x010a
        /*05ca*/ 	.byte	0xff
	.zero		1


	//   ....[77]....
        /*05cc*/ 	.word	0x00002ce0
        /*05d0*/ 	.word	0x00000000
        /*05d4*/ 	.word	0x00000180
        /*05d8*/ 	.short	0x010a
        /*05da*/ 	.byte	0xff
	.zero		1


	//   ....[78]....
        /*05dc*/ 	.word	0x00002d50
        /*05e0*/ 	.word	0x00000000
        /*05e4*/ 	.word	0x00000000
        /*05e8*/ 	.short	0x0101
        /*05ea*/ 	.byte	0xff
	.zero		1


	//   ....[79]....
        /*05ec*/ 	.word	0x00002d70
        /*05f0*/ 	.word	0x000000ff
        /*05f4*/ 	.word	0x00000130
        /*05f8*/ 	.short	0x010a
        /*05fa*/ 	.byte	0x05
	.zero		1


	//   ....[80]....
        /*05fc*/ 	.word	0x00002e90
        /*0600*/ 	.word	0x00000000
        /*0604*/ 	.word	0x00000120
        /*0608*/ 	.short	0x010a
        /*060a*/ 	.byte	0xff
	.zero		1


	//   ....[81]....
        /*060c*/ 	.word	0x00002f90
        /*0610*/ 	.word	0x00000000
        /*0614*/ 	.word	0x00000000
        /*0618*/ 	.short	0x0101
        /*061a*/ 	.byte	0xff
	.zero		1


	//   ....[82]....
        /*061c*/ 	.word	0x00003020
        /*0620*/ 	.word	0x000000ff
        /*0624*/ 	.word	0x00000130
        /*0628*/ 	.short	0x0106
        /*062a*/ 	.byte	0x05
	.zero		1


	//   ....[83]....
        /*062c*/ 	.word	0x00003040
        /*0630*/ 	.word	0x000000ff
        /*0634*/ 	.word	0x00000130
        /*0638*/ 	.short	0x010a
        /*063a*/ 	.byte	0x05
	.zero		1


	//   ....[84]....
        /*063c*/ 	.word	0x000030d0
        /*0640*/ 	.word	0x000000ff
        /*0644*/ 	.word	0x00000130
        /*0648*/ 	.short	0x0106
        /*064a*/ 	.byte	0x04
	.zero		1


	//   ....[85]....
        /*064c*/ 	.word	0x00003110
        /*0650*/ 	.word	0x00000000
        /*0654*/ 	.word	0x00000130
        /*0658*/ 	.short	0x010a
        /*065a*/ 	.byte	0xff
	.zero		1


	//   ....[86]....
        /*065c*/ 	.word	0x00003610
        /*0660*/ 	.word	0x00000000
        /*0664*/ 	.word	0x00000120
        /*0668*/ 	.short	0x010a
        /*066a*/ 	.byte	0xff
	.zero		1


	//   ....[87]....
        /*066c*/ 	.word	0x00003720
        /*0670*/ 	.word	0x00000003
        /*0674*/ 	.word	0x00000000
        /*0678*/ 	.short	0x0101
        /*067a*/ 	.byte	0xff
	.zero		1


	//   ....[88]....
        /*067c*/ 	.word	0x00003730
        /*0680*/ 	.word	0x000000ff
        /*0684*/ 	.word	0x00000000
        /*0688*/ 	.short	0x010a
        /*068a*/ 	.byte	0x05
	.zero		1


	//   ....[89]....
        /*068c*/ 	.word	0x00003750
        /*0690*/ 	.word	0x000000ff
        /*0694*/ 	.word	0x00000160
        /*0698*/ 	.short	0x010a
        /*069a*/ 	.byte	0x0e
	.zero		1


	//   ....[90]....
        /*069c*/ 	.word	0x00003820
        /*06a0*/ 	.word	0x000000ff
        /*06a4*/ 	.word	0x00000000
        /*06a8*/ 	.short	0x010a
        /*06aa*/ 	.byte	0x07
	.zero		1


	//   ....[91]....
        /*06ac*/ 	.word	0x00003950
        /*06b0*/ 	.word	0x000000ff
        /*06b4*/ 	.word	0x00000000
        /*06b8*/ 	.short	0x010a
        /*06ba*/ 	.byte	0x13
	.zero		1


	//   ....[92]....
        /*06bc*/ 	.word	0x00003b50
        /*06c0*/ 	.word	0x000000ff
        /*06c4*/ 	.word	0x00000000
        /*06c8*/ 	.short	0x010a
        /*06ca*/ 	.byte	0x05
	.zero		1


	//   ....[93]....
        /*06cc*/ 	.word	0x00003be0
        /*06d0*/ 	.word	0x000000ff
        /*06d4*/ 	.word	0x00000000
        /*06d8*/ 	.short	0x010a
        /*06da*/ 	.byte	0x05
	.zero		1


	//   ....[94]....
        /*06dc*/ 	.word	0x00003c70
        /*06e0*/ 	.word	0x000000ff
        /*06e4*/ 	.word	0x00000000
        /*06e8*/ 	.short	0x010a
        /*06ea*/ 	.byte	0x05
	.zero		1


	//   ....[95]....
        /*06ec*/ 	.word	0x00003d00
        /*06f0*/ 	.word	0x000000ff
        /*06f4*/ 	.word	0x00000000
        /*06f8*/ 	.short	0x010a
        /*06fa*/ 	.byte	0x06
	.zero		1


	//   ....[96]....
        /*06fc*/ 	.word	0x00004170
        /*0700*/ 	.word	0x00000000
        /*0704*/ 	.word	0x00000120
        /*0708*/ 	.short	0x010a
        /*070a*/ 	.byte	0xff
	.zero		1


	//   ....[97]....
        /*070c*/ 	.word	0x00004230
        /*0710*/ 	.word	0x00000000
        /*0714*/ 	.word	0x00000000
        /*0718*/ 	.short	0x0101
        /*071a*/ 	.byte	0xff
	.zero		1


	//   ....[98]....
        /*071c*/ 	.word	0x00004550
        /*0720*/ 	.word	0x000000ff
        /*0724*/ 	.word	0x00000118
        /*0728*/ 	.short	0x010a
        /*072a*/ 	.byte	0x07
	.zero		1


	//   ....[99]....
        /*072c*/ 	.word	0x00004740
        /*0730*/ 	.word	0x000000ff
        /*0734*/ 	.word	0x000000f8
        /*0738*/ 	.short	0x010a
        /*073a*/ 	.byte	0x07
	.zero		1


	//   ....[100]....
        /*073c*/ 	.word	0x000048c0
        /*0740*/ 	.word	0x000000ff
        /*0744*/ 	.word	0x000000e0
        /*0748*/ 	.short	0x010b
        /*074a*/ 	.byte	0x07
	.zero		1


	//   ....[101]....
        /*074c*/ 	.word	0x000048d0
        /*0750*/ 	.word	0x000000ff
        /*0754*/ 	.word	0x00000000
        /*0758*/ 	.short	0x0101
        /*075a*/ 	.byte	0x08
	.zero		1


	//   ....[102]....
        /*075c*/ 	.word	0x000048e0
        /*0760*/ 	.word	0x000000ff
        /*0764*/ 	.word	0x00000100
        /*0768*/ 	.short	0x010a
        /*076a*/ 	.byte	0x07
	.zero		1


	//   ....[103]....
        /*076c*/ 	.word	0x00004a60
        /*0770*/ 	.word	0x000000ff
        /*0774*/ 	.word	0x000000e8
        /*0778*/ 	.short	0x010b
        /*077a*/ 	.byte	0x07
	.zero		1


	//   ....[104]....
        /*077c*/ 	.word	0x00004aa0
        /*0780*/ 	.word	0x000000ff
        /*0784*/ 	.word	0x00000000
        /*0788*/ 	.short	0x0101
        /*078a*/ 	.byte	0x08
	.zero		1


	//   ....[105]....
        /*078c*/ 	.word	0x00004ae0
        /*0790*/ 	.word	0x000000ff
        /*0794*/ 	.word	0x00000108
        /*0798*/ 	.short	0x010a
        /*079a*/ 	.byte	0x07
	.zero		1


	//   ....[106]....
        /*079c*/ 	.word	0x00004d20
        /*07a0*/ 	.word	0x000000ff
        /*07a4*/ 	.word	0x000000f0
        /*07a8*/ 	.short	0x010b
        /*07aa*/ 	.byte	0x07
	.zero		1


	//   ....[107]....
        /*07ac*/ 	.word	0x00004d40
        /*07b0*/ 	.word	0x000000ff
        /*07b4*/ 	.word	0x00000000
        /*07b8*/ 	.short	0x0101
        /*07ba*/ 	.byte	0x0d
	.zero		1


	//   ....[108]....
        /*07bc*/ 	.word	0x00004d70
        /*07c0*/ 	.word	0x000000ff
        /*07c4*/ 	.word	0x000000f8
        /*07c8*/ 	.short	0x010a
        /*07ca*/ 	.byte	0x07
	.zero		1


	//   ....[109]....
        /*07cc*/ 	.word	0x00004d90
        /*07d0*/ 	.word	0x000000ff
        /*07d4*/ 	.word	0x00000100
        /*07d8*/ 	.short	0x010a
        /*07da*/ 	.byte	0x07
	.zero		1


	//   ....[110]....
        /*07dc*/ 	.word	0x00004dd0
        /*07e0*/ 	.word	0x00000000
        /*07e4*/ 	.word	0x00000108
        /*07e8*/ 	.short	0x010a
        /*07ea*/ 	.byte	0xff
	.zero		1


	//   ....[111]....
        /*07ec*/ 	.word	0x00005100
        /*07f0*/ 	.word	0x00000000
        /*07f4*/ 	.word	0x00000120
        /*07f8*/ 	.short	0x010a
        /*07fa*/ 	.byte	0xff
	.zero		1


	//   ....[112]....
        /*07fc*/ 	.word	0x00005210
        /*0800*/ 	.word	0x00000000
        /*0804*/ 	.word	0x00000000
        /*0808*/ 	.short	0x0101
        /*080a*/ 	.byte	0xff
	.zero		1


	//   ....[113]....
        /*080c*/ 	.word	0x00005c60
        /*0810*/ 	.word	0x000000ff
        /*0814*/ 	.word	0x000000e0
        /*0818*/ 	.short	0x010a
        /*081a*/ 	.byte	0x30
	.zero		1


	//   ....[114]....
        /*081c*/ 	.word	0x00005ca0
        /*0820*/ 	.word	0x00000040
        /*0824*/ 	.word	0x00000140
        /*0828*/ 	.short	0x010a
        /*082a*/ 	.byte	0xff
	.zero		1


	//   ....[115]....
        /*082c*/ 	.word	0x00005d90
        /*0830*/ 	.word	0x000000ff
        /*0834*/ 	.word	0x000000e0
        /*0838*/ 	.short	0x010a
        /*083a*/ 	.byte	0x30
	.zero		1


	//   ....[116]....
        /*083c*/ 	.word	0x00005e80
        /*0840*/ 	.word	0x00000040
        /*0844*/ 	.word	0x00000140
        /*0848*/ 	.short	0x010a
        /*084a*/ 	.byte	0xff
	.zero		1


	//   ....[117]....
        /*084c*/ 	.word	0x00006960
        /*0850*/ 	.word	0x00000000
        /*0854*/ 	.word	0x00000000
        /*0858*/ 	.short	0x0101
        /*085a*/ 	.byte	0xff
	.zero		1


	//   ....[118]....
        /*085c*/ 	.word	0x00006970
        /*0860*/ 	.word	0x00000002
        /*0864*/ 	.word	0x000000e0
        /*0868*/ 	.short	0x010a
        /*086a*/ 	.byte	0xff
	.zero		1


	//   ....[119]....
        /*086c*/ 	.word	0x00006a50
        /*0870*/ 	.word	0x00000002
        /*0874*/ 	.word	0x000000e0
        /*0878*/ 	.short	0x010a
        /*087a*/ 	.byte	0xff
	.zero		1


	//   ....[120]....
        /*087c*/ 	.word	0x000075d0
        /*0880*/ 	.word	0x00000000
        /*0884*/ 	.word	0x00000000
        /*0888*/ 	.short	0x0101
        /*088a*/ 	.byte	0xff
	.zero		1


	//   ....[121]....
        /*088c*/ 	.word	0x000075e0
        /*0890*/ 	.word	0x00000004
        /*0894*/ 	.word	0x000000e0
        /*0898*/ 	.short	0x010a
        /*089a*/ 	.byte	0xff
	.zero		1


	//   ....[122]....
        /*089c*/ 	.word	0x000076c0
        /*08a0*/ 	.word	0x00000004
        /*08a4*/ 	.word	0x000000e0
        /*08a8*/ 	.short	0x010a
        /*08aa*/ 	.byte	0xff
	.zero		1


	//   ....[123]....
        /*08ac*/ 	.word	0x00007a20
        /*08b0*/ 	.word	0x000000ff
        /*08b4*/ 	.word	0x00000000
        /*08b8*/ 	.short	0x0101
        /*08ba*/ 	.byte	0x05
	.zero		1


	//   ....[124]....
        /*08bc*/ 	.word	0x00008290
        /*08c0*/ 	.word	0x00000000
        /*08c4*/ 	.word	0x00000000
        /*08c8*/ 	.short	0x0101
        /*08ca*/ 	.byte	0xff
	.zero		1


	//   ....[125]....
        /*08cc*/ 	.word	0x00008500
        /*08d0*/ 	.word	0x000000ff
        /*08d4*/ 	.word	0x00000000
        /*08d8*/ 	.short	0x0101
        /*08da*/ 	.byte	0x04
	.zero		1


	//   ....[126]....
        /*08dc*/ 	.word	0x00008520
        /*08e0*/ 	.word	0x00000002
        /*08e4*/ 	.word	0x00000190
        /*08e8*/ 	.short	0x010a
        /*08ea*/ 	.byte	0xff
	.zero		1


	//   ....[127]....
        /*08ec*/ 	.word	0x00008580
        /*08f0*/ 	.word	0x00000002
        /*08f4*/ 	.word	0x00000070
        /*08f8*/ 	.short	0x010a
        /*08fa*/ 	.byte	0xff
	.zero		1


	//   ....[128]....
        /*08fc*/ 	.word	0x000085e0
        /*0900*/ 	.word	0x00000002
        /*0904*/ 	.word	0x00000070
        /*0908*/ 	.short	0x010a
        /*090a*/ 	.byte	0xff
	.zero		1


	//   ....[129]....
        /*090c*/ 	.word	0x00008630
        /*0910*/ 	.word	0x00000002
        /*0914*/ 	.word	0x00000120
        /*0918*/ 	.short	0x010a
        /*091a*/ 	.byte	0xff
	.zero		1


	//   ....[130]....
        /*091c*/ 	.word	0x00008690
        /*0920*/ 	.word	0x00000000
        /*0924*/ 	.word	0x00000000
        /*0928*/ 	.short	0x010a
        /*092a*/ 	.byte	0xff
	.zero		1


	//   ....[131]....
        /*092c*/ 	.word	0x000086f0
        /*0930*/ 	.word	0x00000000
        /*0934*/ 	.word	0x00000000
        /*0938*/ 	.short	0x010a
        /*093a*/ 	.byte	0xff
	.zero		1


	//   ....[132]....
        /*093c*/ 	.word	0x00008750
        /*0940*/ 	.word	0x00000000
        /*0944*/ 	.word	0x00000000
        /*0948*/ 	.short	0x010a
        /*094a*/ 	.byte	0xff
	.zero		1


	//   ....[133]....
        /*094c*/ 	.word	0x000087b0
        /*0950*/ 	.word	0x00000000
        /*0954*/ 	.word	0x00000000
        /*0958*/ 	.short	0x010a
        /*095a*/ 	.byte	0xff
	.zero		1


	//   ....[134]....
        /*095c*/ 	.word	0x00008810
        /*0960*/ 	.word	0x00000000
        /*0964*/ 	.word	0x00000000
        /*0968*/ 	.short	0x010a
        /*096a*/ 	.byte	0xff
	.zero		1


	//   ....[135]....
        /*096c*/ 	.word	0x00008870
        /*0970*/ 	.word	0x00000000
        /*0974*/ 	.word	0x00000000
        /*0978*/ 	.short	0x010a
        /*097a*/ 	.byte	0xff
	.zero		1


	//   ....[136]....
        /*097c*/ 	.word	0x000088d0
        /*0980*/ 	.word	0x00000000
        /*0984*/ 	.word	0x00000000
        /*0988*/ 	.short	0x010a
        /*098a*/ 	.byte	0xff
	.zero		1


	//   ....[137]....
        /*098c*/ 	.word	0x00008930
        /*0990*/ 	.word	0x00000000
        /*0994*/ 	.word	0x00000000
        /*0998*/ 	.short	0x010a
        /*099a*/ 	.byte	0xff
	.zero		1


	//   ....[138]....
        /*099c*/ 	.word	0x00008990
        /*09a0*/ 	.word	0x00000000
        /*09a4*/ 	.word	0x00000000
        /*09a8*/ 	.short	0x010a
        /*09aa*/ 	.byte	0xff
	.zero		1


	//   ....[139]....
        /*09ac*/ 	.word	0x000089f0
        /*09b0*/ 	.word	0x00000000
        /*09b4*/ 	.word	0x00000000
        /*09b8*/ 	.short	0x010a
        /*09ba*/ 	.byte	0xff
	.zero		1


	//   ....[140]....
        /*09bc*/ 	.word	0x00008a50
        /*09c0*/ 	.word	0x00000000
        /*09c4*/ 	.word	0x00000000
        /*09c8*/ 	.short	0x010a
        /*09ca*/ 	.byte	0xff
	.zero		1


	//   ....[141]....
        /*09cc*/ 	.word	0x00008ab0
        /*09d0*/ 	.word	0x00000000
        /*09d4*/ 	.word	0x00000000
        /*09d8*/ 	.short	0x010a
        /*09da*/ 	.byte	0xff
	.zero		1


	//   ....[142]....
        /*09dc*/ 	.word	0x00008b10
        /*09e0*/ 	.word	0x00000000
        /*09e4*/ 	.word	0x00000000
        /*09e8*/ 	.short	0x010a
        /*09ea*/ 	.byte	0xff
	.zero		1


	//   ....[143]....
        /*09ec*/ 	.word	0x00008b60
        /*09f0*/ 	.word	0x00000000
        /*09f4*/ 	.word	0x00000180
        /*09f8*/ 	.short	0x010a
        /*09fa*/ 	.byte	0xff
	.zero		1


	//   ....[144]....
        /*09fc*/ 	.word	0x00008bc0
        /*0a00*/ 	.word	0x00000000
        /*0a04*/ 	.word	0x00000130
        /*0a08*/ 	.short	0x010a
        /*0a0a*/ 	.byte	0xff
	.zero		1


	//   ....[145]....
        /*0a0c*/ 	.word	0x00008c10
        /*0a10*/ 	.word	0x00000000
        /*0a14*/ 	.word	0x00000120
        /*0a18*/ 	.short	0x010a
        /*0a1a*/ 	.byte	0xff
	.zero		1


	//   ....[146]....
        /*0a1c*/ 	.word	0x00008c70
        /*0a20*/ 	.word	0x00000000
        /*0a24*/ 	.word	0x00000130
        /*0a28*/ 	.short	0x010a
        /*0a2a*/ 	.byte	0xff
	.zero		1


	//   ....[147]....
        /*0a2c*/ 	.word	0x00008cc0
        /*0a30*/ 	.word	0x00000000
        /*0a34*/ 	.word	0x00000120
        /*0a38*/ 	.short	0x010a
        /*0a3a*/ 	.byte	0xff
	.zero		1


	//   ....[148]....
        /*0a3c*/ 	.word	0x00008d20
        /*0a40*/ 	.word	0x00000002
        /*0a44*/ 	.word	0x00000160
        /*0a48*/ 	.short	0x010a
        /*0a4a*/ 	.byte	0xff
	.zero		1


	//   ....[149]....
        /*0a4c*/ 	.word	0x00008d80
        /*0a50*/ 	.word	0x00000000
        /*0a54*/ 	.word	0x00000000
        /*0a58*/ 	.short	0x010a
        /*0a5a*/ 	.byte	0xff
	.zero		1


	//   ....[150]....
        /*0a5c*/ 	.word	0x00008de0
        /*0a60*/ 	.word	0x00000000
        /*0a64*/ 	.word	0x00000000
        /*0a68*/ 	.short	0x010a
        /*0a6a*/ 	.byte	0xff
	.zero		1


	//   ....[151]....
        /*0a6c*/ 	.word	0x00008e40
        /*0a70*/ 	.word	0x00000000
        /*0a74*/ 	.word	0x00000000
        /*0a78*/ 	.short	0x010a
        /*0a7a*/ 	.byte	0xff
	.zero		1


	//   ....[152]....
        /*0a7c*/ 	.word	0x00008ea0
        /*0a80*/ 	.word	0x00000000
        /*0a84*/ 	.word	0x00000000
        /*0a88*/ 	.short	0x010a
        /*0a8a*/ 	.byte	0xff
	.zero		1


	//   ....[153]....
        /*0a8c*/ 	.word	0x00008f00
        /*0a90*/ 	.word	0x00000000
        /*0a94*/ 	.word	0x00000000
        /*0a98*/ 	.short	0x010a
        /*0a9a*/ 	.byte	0xff
	.zero		1


	//   ....[154]....
        /*0a9c*/ 	.word	0x00008f50
        /*0aa0*/ 	.word	0x00000000
        /*0aa4*/ 	.word	0x00000120
        /*0aa8*/ 	.short	0x010a
        /*0aaa*/ 	.byte	0xff
	.zero		1


	//   ....[155]....
        /*0aac*/ 	.word	0x00008fb0
        /*0ab0*/ 	.word	0x00000000
        /*0ab4*/ 	.word	0x00000118
        /*0ab8*/ 	.short	0x010a
        /*0aba*/ 	.byte	0xff
	.zero		1


	//   ....[156]....
        /*0abc*/ 	.word	0x00009010
        /*0ac0*/ 	.word	0x00000000
        /*0ac4*/ 	.word	0x000000f8
        /*0ac8*/ 	.short	0x010a
        /*0aca*/ 	.byte	0xff
	.zero		1


	//   ....[157]....
        /*0acc*/ 	.word	0x00009070
        /*0ad0*/ 	.word	0x00000000
        /*0ad4*/ 	.word	0x00000100
        /*0ad8*/ 	.short	0x010a
        /*0ada*/ 	.byte	0xff
	.zero		1


	//   ....[158]....
        /*0adc*/ 	.word	0x000090d0
        /*0ae0*/ 	.word	0x00000000
        /*0ae4*/ 	.word	0x00000108
        /*0ae8*/ 	.short	0x010a
        /*0aea*/ 	.byte	0xff
	.zero		1


	//   ....[159]....
        /*0aec*/ 	.word	0x00009130
        /*0af0*/ 	.word	0x00000000
        /*0af4*/ 	.word	0x000000f8
        /*0af8*/ 	.short	0x010a
        /*0afa*/ 	.byte	0xff
	.zero		1


	//   ....[160]....
        /*0afc*/ 	.word	0x00009190
        /*0b00*/ 	.word	0x00000000
        /*0b04*/ 	.word	0x00000100
        /*0b08*/ 	.short	0x010a
        /*0b0a*/ 	.byte	0xff
	.zero		1


	//   ....[161]....
        /*0b0c*/ 	.word	0x000091e0
        /*0b10*/ 	.word	0x00000000
        /*0b14*/ 	.word	0x00000120
        /*0b18*/ 	.short	0x010a
        /*0b1a*/ 	.byte	0xff
	.zero		1


	//   ....[162]....
        /*0b1c*/ 	.word	0x00009240
        /*0b20*/ 	.word	0x00000002
        /*0b24*/ 	.word	0x000000e0
        /*0b28*/ 	.short	0x010a
        /*0b2a*/ 	.byte	0xff
	.zero		1


	//   ....[163]....
        /*0b2c*/ 	.word	0x00009290
        /*0b30*/ 	.word	0x00000040
        /*0b34*/ 	.word	0x00000140
        /*0b38*/ 	.short	0x010a
        /*0b3a*/ 	.byte	0xff
	.zero		1


	//   ....[164]....
        /*0b3c*/ 	.word	0x000092e0
        /*0b40*/ 	.word	0x00000002
        /*0b44*/ 	.word	0x000000e0
        /*0b48*/ 	.short	0x010a
        /*0b4a*/ 	.byte	0xff
	.zero		1


	//   ....[165]....
        /*0b4c*/ 	.word	0x00009330
        /*0b50*/ 	.word	0x00000004
        /*0b54*/ 	.word	0x000000e0
        /*0b58*/ 	.short	0x010a
        /*0b5a*/ 	.byte	0xff
	.zero		1


	//----- nvinfo : EIATTR_NUM_MBARRIERS
	.align		4
.L_47:
        /*0b5c*/ 	.byte	0x03, 0x38
        /*0b5e*/ 	.short	0x0034


	//----- nvinfo : EIATTR_EXIT_INSTR_OFFSETS
	.align		4
        /*0b60*/ 	.byte	0x04, 0x1c
        /*0b62*/ 	.short	(.L_49 - .L_48)


	//   ....[0]....
.L_48:
        /*0b64*/ 	.word	0x00002bf0


	//   ....[1]....
        /*0b68*/ 	.word	0x000030e0


	//   ....[2]....
        /*0b6c*/ 	.word	0x00003140


	//   ....[3]....
        /*0b70*/ 	.word	0x00003f60


	//   ....[4]....
        /*0b74*/ 	.word	0x00004e00


	//   ....[5]....
        /*0b78*/ 	.word	0x00004e40


	//   ....[6]....
        /*0b7c*/ 	.word	0x000083f0


	//   ....[7]....
        /*0b80*/ 	.word	0x00008470


	//   ....[8]....
        /*0b84*/ 	.word	0x000084a0


	//   ....[9]....
        /*0b88*/ 	.word	0x00008510


	//----- nvinfo : EIATTR_MAX_THREADS
	.align		4
.L_49:
        /*0b8c*/ 	.byte	0x04, 0x05
        /*0b8e*/ 	.short	(.L_51 - .L_50)
.L_50:
        /*0b90*/ 	.word	0x00000100
        /*0b94*/ 	.word	0x00000001
        /*0b98*/ 	.word	0x00000001


	//----- nvinfo : EIATTR_CRS_STACK_SIZE
	.align		4
.L_51:
        /*0b9c*/ 	.byte	0x04, 0x1e
        /*0b9e*/ 	.short	(.L_53 - .L_52)
.L_52:
        /*0ba0*/ 	.word	0x00000000


	//----- nvinfo : EIATTR_CBANK_PARAM_SIZE
	.align		4
.L_53:
        /*0ba4*/ 	.byte	0x03, 0x19
        /*0ba6*/ 	.short	0x0800


	//----- nvinfo : EIATTR_PARAM_CBANK
	.align		4
        /*0ba8*/ 	.byte	0x04, 0x0a
        /*0baa*/ 	.short	(.L_55 - .L_54)
	.align		4
.L_54:
        /*0bac*/ 	.word	index@(.nv.constant0._ZN7cutlass13device_kernelINS_4gemm6kernel13GemmUniversalIN4cute5tupleIJiiiiEEENS1_10collective13CollectiveMmaINS1_35MainloopSm100TmaUmmaWarpSpecializedILi14ELi2ELi4ENS5_IJNS4_1CILi1EEESB_SB_EEEEENS5_IJNSA_ILi128EEENSA_ILi96EEENSA_ILi32EEEEEENS_10bfloat16_tENS5_IJlSB_lEEESI_SJ_NS4_8TiledMMAINS4_8MMA_AtomIJNS4_20SM100_MMA_F16BF16_SSISI_SI_fLi128ELi96ELNS4_4UMMA5MajorE0ELSO_0ELNSN_7ScaleInE0ELSP_0EEEEEENS4_6LayoutISC_NS5_IJNSA_ILi0EEEST_ST_EEEEENS5_IJNS4_10UnderscoreESW_SW_EEEEENS4_13SM90_TMA_LOADENS4_14ComposedLayoutINS4_7SwizzleILi2ELi4ELi3EEENS4_18smem_ptr_flag_bitsILi16EEENSS_INS5_IJNSA_ILi8EEESG_EEENS5_IJSG_SB_EEEEEEEvNS4_8identityESZ_S19_vS1A_EENS_8epilogue10collective18CollectiveEpilogueINS1C_23Sm100TmaWarpSpecializedILi3ELi2ELi32ELb1ELb0EEEJSH_NS5_IJNSS_ISE_SB_EENSS_ISG_SB_EEEEESI_SJ_SI_SJ_NS1C_6fusion15FusionCallbacksIS1G_NS1K_17LinearCombinationISI_fSI_fLNS_15FloatRoundStyleE2EEESH_S1J_JEEENS4_5SM1004TMEM4LOAD26SM100_TMEM_LOAD_32dp32b32xESZ_S19_NS4_39AutoVectorizingCopyWithAssumedAlignmentILi128EEENS4_14SM90_TMA_STOREES19_S1V_S1V_EEEvvEEEEvNT_6ParamsE)
        /*0bb0*/ 	.short	0x0380
        /*0bb2*/ 	.short	0x0800


	//----- nvinfo : EIATTR_SW_WAR
	.align		4
.L_55:
        /*0bb4*/ 	.byte	0x04, 0x36
        /*0bb6*/ 	.short	(.L_57 - .L_56)
.L_56:
        /*0bb8*/ 	.word	0x00000008
.L_57:


//--------------------- .nv.callgraph             --------------------------
	.section	.nv.callgraph,"",@"SHT_CUDA_CALLGRAPH"
	.align	4
	.sectionentsize	8
	.align		4
        /*0000*/ 	.word	0x00000000
	.align		4
        /*0004*/ 	.word	0xffffffff
	.align		4
        /*0008*/ 	.word	index@(_ZN7cutlass13device_kernelINS_4gemm6kernel13GemmUniversalIN4cute5tupleIJiiiiEEENS1_10collective13CollectiveMmaINS1_35MainloopSm100TmaUmmaWarpSpecializedILi14ELi2ELi4ENS5_IJNS4_1CILi1EEESB_SB_EEEEENS5_IJNSA_ILi128EEENSA_ILi96EEENSA_ILi32EEEEEENS_10bfloat16_tENS5_IJlSB_lEEESI_SJ_NS4_8TiledMMAINS4_8MMA_AtomIJNS4_20SM100_MMA_F16BF16_SSISI_SI_fLi128ELi96ELNS4_4UMMA5MajorE0ELSO_0ELNSN_7ScaleInE0ELSP_0EEEEEENS4_6LayoutISC_NS5_IJNSA_ILi0EEEST_ST_EEEEENS5_IJNS4_10UnderscoreESW_SW_EEEEENS4_13SM90_TMA_LOADENS4_14ComposedLayoutINS4_7SwizzleILi2ELi4ELi3EEENS4_18smem_ptr_flag_bitsILi16EEENSS_INS5_IJNSA_ILi8EEESG_EEENS5_IJSG_SB_EEEEEEEvNS4_8identityESZ_S19_vS1A_EENS_8epilogue10collective18CollectiveEpilogueINS1C_23Sm100TmaWarpSpecializedILi3ELi2ELi32ELb1ELb0EEEJSH_NS5_IJNSS_ISE_SB_EENSS_ISG_SB_EEEEESI_SJ_SI_SJ_NS1C_6fusion15FusionCallbacksIS1G_NS1K_17LinearCombinationISI_fSI_fLNS_15FloatRoundStyleE2EEESH_S1J_JEEENS4_5SM1004TMEM4LOAD26SM100_TMEM_LOAD_32dp32b32xESZ_S19_NS4_39AutoVectorizingCopyWithAssumedAlignmentILi128EEENS4_14SM90_TMA_STOREES19_S1V_S1V_EEEvvEEEEvNT_6ParamsE)
	.align		4
        /*000c*/ 	.word	index@(__assertfail)
	.align		4
        /*0010*/ 	.word	0x00000000
	.align		4
        /*0014*/ 	.word	0xfffffffe
	.align		4
        /*0018*/ 	.word	0x00000000
	.align		4
        /*001c*/ 	.word	0xfffffffd
	.align		4
        /*0020*/ 	.word	0x00000000
	.align		4
        /*0024*/ 	.word	0xfffffffc


//--------------------- .nv.constant4             --------------------------
	.section	.nv.constant4,"a",@progbits
	.align	8
	.align		8
.nv.constant4:
        /*0000*/ 	.dword	__assertfail
	.align		8
        /*0008*/ 	.dword	__unnamed_1
	.align		8
        /*0010*/ 	.dword	__unnamed_2
	.align		8
        /*0018*/ 	.dword	_ZN40_INTERNAL_51e9b6de_4_k_cu_01649b0a_118114cuda3std3__45__cpo5beginE
	.align		8
        /*0020*/ 	.dword	_ZN40_INTERNAL_51e9b6de_4_k_cu_01649b0a_118114cuda3std3__45__cpo3endE
	.align		8
        /*0028*/ 	.dword	_ZN40_INTERNAL_51e9b6de_4_k_cu_01649b0a_118114cuda3std3__45__cpo6cbeginE
	.align		8
        /*0030*/ 	.dword	_ZN40_INTERNAL_51e9b6de_4_k_cu_01649b0a_118114cuda3std3__45__cpo4cendE
	.align		8
        /*0038*/ 	.dword	_ZN40_INTERNAL_51e9b6de_4_k_cu_01649b0a_118114cuda3std3__442_GLOBAL__N__51e9b6de_4_k_cu_01649b0a_118116ignoreE
	.align		8
        /*0040*/ 	.dword	_ZN40_INTERNAL_51e9b6de_4_k_cu_01649b0a_118114cuda3std3__419piecewise_constructE
	.align		8
        /*0048*/ 	.dword	_ZN40_INTERNAL_51e9b6de_4_k_cu_01649b0a_118114cuda3std3__48in_placeE
	.align		8
        /*0050*/ 	.dword	_ZN40_INTERNAL_51e9b6de_4_k_cu_01649b0a_118114cuda3std6ranges3__45__cpo4swapE
	.align		8
        /*0058*/ 	.dword	_ZN40_INTERNAL_51e9b6de_4_k_cu_01649b0a_118114cuda3std6ranges3__45__cpo9iter_moveE
	.align		8
        /*0060*/ 	.dword	_ZN40_INTERNAL_51e9b6de_4_k_cu_01649b0a_118114cute7productE
	.align		8
        /*0068*/ 	.dword	_ZN40_INTERNAL_51e9b6de_4_k_cu_01649b0a_118114cute1_E
	.align		8
        /*0070*/ 	.dword	$str$25
	.align		8
        /*0078*/ 	.dword	$str$26
	.align		8
        /*0080*/ 	.dword	$str$27
	.align		8
        /*0088*/ 	.dword	$str$28


//--------------------- .text._ZN7cutlass13device_kernelINS_4gemm6kernel13GemmUniversalIN4cute5tupleIJiiiiEEENS1_10collective13CollectiveMmaINS1_35MainloopSm100TmaUmmaWarpSpecializedILi14ELi2ELi4ENS5_IJNS4_1CILi1EEESB_SB_EEEEENS5_IJNSA_ILi128EEENSA_ILi96EEENSA_ILi32EEEEEENS_10bfloat16_tENS5_IJlSB_lEEESI_SJ_NS4_8TiledMMAINS4_8MMA_AtomIJNS4_20SM100_MMA_F16BF16_SSISI_SI_fLi128ELi96ELNS4_4UMMA5MajorE0ELSO_0ELNSN_7ScaleInE0ELSP_0EEEEEENS4_6LayoutISC_NS5_IJNSA_ILi0EEEST_ST_EEEEENS5_IJNS4_10UnderscoreESW_SW_EEEEENS4_13SM90_TMA_LOADENS4_14ComposedLayoutINS4_7SwizzleILi2ELi4ELi3EEENS4_18smem_ptr_flag_bitsILi16EEENSS_INS5_IJNSA_ILi8EEESG_EEENS5_IJSG_SB_EEEEEEEvNS4_8identityESZ_S19_vS1A_EENS_8epilogue10collective18CollectiveEpilogueINS1C_23Sm100TmaWarpSpecializedILi3ELi2ELi32ELb1ELb0EEEJSH_NS5_IJNSS_ISE_SB_EENSS_ISG_SB_EEEEESI_SJ_SI_SJ_NS1C_6fusion15FusionCallbacksIS1G_NS1K_17LinearCombinationISI_fSI_fLNS_15FloatRoundStyleE2EEESH_S1J_JEEENS4_5SM1004TMEM4LOAD26SM100_TMEM_LOAD_32dp32b32xESZ_S19_NS4_39AutoVectorizingCopyWithAssumedAlignmentILi128EEENS4_14SM90_TMA_STOREES19_S1V_S1V_EEEvvEEEEvNT_6ParamsE --------------------------
	.section	.text._ZN7cutlass13device_kernelINS_4gemm6kernel13GemmUniversalIN4cute5tupleIJiiiiEEENS1_10collective13CollectiveMmaINS1_35MainloopSm100TmaUmmaWarpSpecializedILi14ELi2ELi4ENS5_IJNS4_1CILi1EEESB_SB_EEEEENS5_IJNSA_ILi128EEENSA_ILi96EEENSA_ILi32EEEEEENS_10bfloat16_tENS5_IJlSB_lEEESI_SJ_NS4_8TiledMMAINS4_8MMA_AtomIJNS4_20SM100_MMA_F16BF16_SSISI_SI_fLi128ELi96ELNS4_4UMMA5MajorE0ELSO_0ELNSN_7ScaleInE0ELSP_0EEEEEENS4_6LayoutISC_NS5_IJNSA_ILi0EEEST_ST_EEEEENS5_IJNS4_10UnderscoreESW_SW_EEEEENS4_13SM90_TMA_LOADENS4_14ComposedLayoutINS4_7SwizzleILi2ELi4ELi3EEENS4_18smem_ptr_flag_bitsILi16EEENSS_INS5_IJNSA_ILi8EEESG_EEENS5_IJSG_SB_EEEEEEEvNS4_8identityESZ_S19_vS1A_EENS_8epilogue10collective18CollectiveEpilogueINS1C_23Sm100TmaWarpSpecializedILi3ELi2ELi32ELb1ELb0EEEJSH_NS5_IJNSS_ISE_SB_EENSS_ISG_SB_EEEEESI_SJ_SI_SJ_NS1C_6fusion15FusionCallbacksIS1G_NS1K_17LinearCombinationISI_fSI_fLNS_15FloatRoundStyleE2EEESH_S1J_JEEENS4_5SM1004TMEM4LOAD26SM100_TMEM_LOAD_32dp32b32xESZ_S19_NS4_39AutoVectorizingCopyWithAssumedAlignmentILi128EEENS4_14SM90_TMA_STOREES19_S1V_S1V_EEEvvEEEEvNT_6ParamsE,"ax",@progbits
	.align	128
.text._ZN7cutlass13device_kernelINS_4gemm6kernel13GemmUniversalIN4cute5tupleIJiiiiEEENS1_10collective13CollectiveMmaINS1_35MainloopSm100TmaUmmaWarpSpecializedILi14ELi2ELi4ENS5_IJNS4_1CILi1EEESB_SB_EEEEENS5_IJNSA_ILi128EEENSA_ILi96EEENSA_ILi32EEEEEENS_10bfloat16_tENS5_IJlSB_lEEESI_SJ_NS4_8TiledMMAINS4_8MMA_AtomIJNS4_20SM100_MMA_F16BF16_SSISI_SI_fLi128ELi96ELNS4_4UMMA5MajorE0ELSO_0ELNSN_7ScaleInE0ELSP_0EEEEEENS4_6LayoutISC_NS5_IJNSA_ILi0EEEST_ST_EEEEENS5_IJNS4_10UnderscoreESW_SW_EEEEENS4_13SM90_TMA_LOADENS4_14ComposedLayoutINS4_7SwizzleILi2ELi4ELi3EEENS4_18smem_ptr_flag_bitsILi16EEENSS_INS5_IJNSA_ILi8EEESG_EEENS5_IJSG_SB_EEEEEEEvNS4_8identityESZ_S19_vS1A_EENS_8epilogue10collective18CollectiveEpilogueINS1C_23Sm100TmaWarpSpecializedILi3ELi2ELi32ELb1ELb0EEEJSH_NS5_IJNSS_ISE_SB_EENSS_ISG_SB_EEEEESI_SJ_SI_SJ_NS1C_6fusion15FusionCallbacksIS1G_NS1K_17LinearCombinationISI_fSI_fLNS_15FloatRoundStyleE2EEESH_S1J_JEEENS4_5SM1004TMEM4LOAD26SM100_TMEM_LOAD_32dp32b32xESZ_S19_NS4_39AutoVectorizingCopyWithAssumedAlignmentILi128EEENS4_14SM90_TMA_STOREES19_S1V_S1V_EEEvvEEEEvNT_6ParamsE:
        .type           _ZN7cutlass13device_kernelINS_4gemm6kernel13GemmUniversalIN4cute5tupleIJiiiiEEENS1_10collective13CollectiveMmaINS1_35MainloopSm100TmaUmmaWarpSpecializedILi14ELi2ELi4ENS5_IJNS4_1CILi1EEESB_SB_EEEEENS5_IJNSA_ILi128EEENSA_ILi96EEENSA_ILi32EEEEEENS_10bfloat16_tENS5_IJlSB_lEEESI_SJ_NS4_8TiledMMAINS4_8MMA_AtomIJNS4_20SM100_MMA_F16BF16_SSISI_SI_fLi128ELi96ELNS4_4UMMA5MajorE0ELSO_0ELNSN_7ScaleInE0ELSP_0EEEEEENS4_6LayoutISC_NS5_IJNSA_ILi0EEEST_ST_EEEEENS5_IJNS4_10UnderscoreESW_SW_EEEEENS4_13SM90_TMA_LOADENS4_14ComposedLayoutINS4_7SwizzleILi2ELi4ELi3EEENS4_18smem_ptr_flag_bitsILi16EEENSS_INS5_IJNSA_ILi8EEESG_EEENS5_IJSG_SB_EEEEEEEvNS4_8identityESZ_S19_vS1A_EENS_8epilogue10collective18CollectiveEpilogueINS1C_23Sm100TmaWarpSpecializedILi3ELi2ELi32ELb1ELb0EEEJSH_NS5_IJNSS_ISE_SB_EENSS_ISG_SB_EEEEESI_SJ_SI_SJ_NS1C_6fusion15FusionCallbacksIS1G_NS1K_17LinearCombinationISI_fSI_fLNS_15FloatRoundStyleE2EEESH_S1J_JEEENS4_5SM1004TMEM4LOAD26SM100_TMEM_LOAD_32dp32b32xESZ_S19_NS4_39AutoVectorizingCopyWithAssumedAlignmentILi128EEENS4_14SM90_TMA_STOREES19_S1V_S1V_EEEvvEEEEvNT_6ParamsE,@function
        .size           _ZN7cutlass13device_kernelINS_4gemm6kernel13GemmUniversalIN4cute5tupleIJiiiiEEENS1_10collective13CollectiveMmaINS1_35MainloopSm100TmaUmmaWarpSpecializedILi14ELi2ELi4ENS5_IJNS4_1CILi1EEESB_SB_EEEEENS5_IJNSA_ILi128EEENSA_ILi96EEENSA_ILi32EEEEEENS_10bfloat16_tENS5_IJlSB_lEEESI_SJ_NS4_8TiledMMAINS4_8MMA_AtomIJNS4_20SM100_MMA_F16BF16_SSISI_SI_fLi128ELi96ELNS4_4UMMA5MajorE0ELSO_0ELNSN_7ScaleInE0ELSP_0EEEEEENS4_6LayoutISC_NS5_IJNSA_ILi0EEEST_ST_EEEEENS5_IJNS4_10UnderscoreESW_SW_EEEEENS4_13SM90_TMA_LOADENS4_14ComposedLayoutINS4_7SwizzleILi2ELi4ELi3EEENS4_18smem_ptr_flag_bitsILi16EEENSS_INS5_IJNSA_ILi8EEESG_EEENS5_IJSG_SB_EEEEEEEvNS4_8identityESZ_S19_vS1A_EENS_8epilogue10collective18CollectiveEpilogueINS1C_23Sm100TmaWarpSpecializedILi3ELi2ELi32ELb1ELb0EEEJSH_NS5_IJNSS_ISE_SB_EENSS_ISG_SB_EEEEESI_SJ_SI_SJ_NS1C_6fusion15FusionCallbacksIS1G_NS1K_17LinearCombinationISI_fSI_fLNS_15FloatRoundStyleE2EEESH_S1J_JEEENS4_5SM1004TMEM4LOAD26SM100_TMEM_LOAD_32dp32b32xESZ_S19_NS4_39AutoVectorizingCopyWithAssumedAlignmentILi128EEENS4_14SM90_TMA_STOREES19_S1V_S1V_EEEvvEEEEvNT_6ParamsE,(.L_x_194 - _ZN7cutlass13device_kernelINS_4gemm6kernel13GemmUniversalIN4cute5tupleIJiiiiEEENS1_10collective13CollectiveMmaINS1_35MainloopSm100TmaUmmaWarpSpecializedILi14ELi2ELi4ENS5_IJNS4_1CILi1EEESB_SB_EEEEENS5_IJNSA_ILi128EEENSA_ILi96EEENSA_ILi32EEEEEENS_10bfloat16_tENS5_IJlSB_lEEESI_SJ_NS4_8TiledMMAINS4_8MMA_AtomIJNS4_20SM100_MMA_F16BF16_SSISI_SI_fLi128ELi96ELNS4_4UMMA5MajorE0ELSO_0ELNSN_7ScaleInE0ELSP_0EEEEEENS4_6LayoutISC_NS5_IJNSA_ILi0EEEST_ST_EEEEENS5_IJNS4_10UnderscoreESW_SW_EEEEENS4_13SM90_TMA_LOADENS4_14ComposedLayoutINS4_7SwizzleILi2ELi4ELi3EEENS4_18smem_ptr_flag_bitsILi16EEENSS_INS5_IJNSA_ILi8EEESG_EEENS5_IJSG_SB_EEEEEEEvNS4_8identityESZ_S19_vS1A_EENS_8epilogue10collective18CollectiveEpilogueINS1C_23Sm100TmaWarpSpecializedILi3ELi2ELi32ELb1ELb0EEEJSH_NS5_IJNSS_ISE_SB_EENSS_ISG_SB_EEEEESI_SJ_SI_SJ_NS1C_6fusion15FusionCallbacksIS1G_NS1K_17LinearCombinationISI_fSI_fLNS_15FloatRoundStyleE2EEESH_S1J_JEEENS4_5SM1004TMEM4LOAD26SM100_TMEM_LOAD_32dp32b32xESZ_S19_NS4_39AutoVectorizingCopyWithAssumedAlignmentILi128EEENS4_14SM90_TMA_STOREES19_S1V_S1V_EEEvvEEEEvNT_6ParamsE)
        .other          _ZN7cutlass13device_kernelINS_4gemm6kernel13GemmUniversalIN4cute5tupleIJiiiiEEENS1_10collective13CollectiveMmaINS1_35MainloopSm100TmaUmmaWarpSpecializedILi14ELi2ELi4ENS5_IJNS4_1CILi1EEESB_SB_EEEEENS5_IJNSA_ILi128EEENSA_ILi96EEENSA_ILi32EEEEEENS_10bfloat16_tENS5_IJlSB_lEEESI_SJ_NS4_8TiledMMAINS4_8MMA_AtomIJNS4_20SM100_MMA_F16BF16_SSISI_SI_fLi128ELi96ELNS4_4UMMA5MajorE0ELSO_0ELNSN_7ScaleInE0ELSP_0EEEEEENS4_6LayoutISC_NS5_IJNSA_ILi0EEEST_ST_EEEEENS5_IJNS4_10UnderscoreESW_SW_EEEEENS4_13SM90_TMA_LOADENS4_14ComposedLayoutINS4_7SwizzleILi2ELi4ELi3EEENS4_18smem_ptr_flag_bitsILi16EEENSS_INS5_IJNSA_ILi8EEESG_EEENS5_IJSG_SB_EEEEEEEvNS4_8identityESZ_S19_vS1A_EENS_8epilogue10collective18CollectiveEpilogueINS1C_23Sm100TmaWarpSpecializedILi3ELi2ELi32ELb1ELb0EEEJSH_NS5_IJNSS_ISE_SB_EENSS_ISG_SB_EEEEESI_SJ_SI_SJ_NS1C_6fusion15FusionCallbacksIS1G_NS1K_17LinearCombinationISI_fSI_fLNS_15FloatRoundStyleE2EEESH_S1J_JEEENS4_5SM1004TMEM4LOAD26SM100_TMEM_LOAD_32dp32b32xESZ_S19_NS4_39AutoVectorizingCopyWithAssumedAlignmentILi128EEENS4_14SM90_TMA_STOREES19_S1V_S1V_EEEvvEEEEvNT_6ParamsE,@"STO_CUDA_ENTRY STV_DEFAULT"
_ZN7cutlass13device_kernelINS_4gemm6kernel13GemmUniversalIN4cute5tupleIJiiiiEEENS1_10collective13CollectiveMmaINS1_35MainloopSm100TmaUmmaWarpSpecializedILi14ELi2ELi4ENS5_IJNS4_1CILi1EEESB_SB_EEEEENS5_IJNSA_ILi128EEENSA_ILi96EEENSA_ILi32EEEEEENS_10bfloat16_tENS5_IJlSB_lEEESI_SJ_NS4_8TiledMMAINS4_8MMA_AtomIJNS4_20SM100_MMA_F16BF16_SSISI_SI_fLi128ELi96ELNS4_4UMMA5MajorE0ELSO_0ELNSN_7ScaleInE0ELSP_0EEEEEENS4_6LayoutISC_NS5_IJNSA_ILi0EEEST_ST_EEEEENS5_IJNS4_10UnderscoreESW_SW_EEEEENS4_13SM90_TMA_LOADENS4_14ComposedLayoutINS4_7SwizzleILi2ELi4ELi3EEENS4_18smem_ptr_flag_bitsILi16EEENSS_INS5_IJNSA_ILi8EEESG_EEENS5_IJSG_SB_EEEEEEEvNS4_8identityESZ_S19_vS1A_EENS_8epilogue10collective18CollectiveEpilogueINS1C_23Sm100TmaWarpSpecializedILi3ELi2ELi32ELb1ELb0EEEJSH_NS5_IJNSS_ISE_SB_EENSS_ISG_SB_EEEEESI_SJ_SI_SJ_NS1C_6fusion15FusionCallbacksIS1G_NS1K_17LinearCombinationISI_fSI_fLNS_15FloatRoundStyleE2EEESH_S1J_JEEENS4_5SM1004TMEM4LOAD26SM100_TMEM_LOAD_32dp32b32xESZ_S19_NS4_39AutoVectorizingCopyWithAssumedAlignmentILi128EEENS4_14SM90_TMA_STOREES19_S1V_S1V_EEEvvEEEEvNT_6ParamsE:
[----:B------:R-:W1:Y:S01]  /*0000*/  LDC R1, c[0x0][0x37c] ;  /* 0x0000df00ff017b82 */ /* 0x000e620000000800 */
[----:B------:R-:W2:Y:S01]  /*0010*/  S2R R101, SR_TID.X ;  /* 0x0000000000657919 */ /* 0x000ea20000002100 */
[----:B------:R-:W3:Y:S01]  /*0020*/  LDCU.64 UR4, c[0x0][0x890] ;  /* 0x00011200ff0477ac */ /* 0x000ee20008000a00 */
[----:B------:R-:W-:Y:S02]  /*0030*/  PRMT R88, RZ, 0x7610, R88 ;  /* 0x00007610ff587816 */ /* 0x000fe40000000058 */
[----:B------:R-:W-:Y:S01]  /*0040*/  ELECT P5, URZ, PT ;  /* 0x0000000000ff782f */ /* 0x000fe200038a0000 */
[----:B------:R-:W4:Y:S01]  /*0050*/  LDCU.64 UR46, c[0x0][0x358] ;  /* 0x00006b00ff2e77ac */ /* 0x000f220008000a00 */
[----:B---3--:R-:W-:-:S04]  /*0060*/  UISETP.NE.U32.AND UP0, UPT, UR4, URZ, UPT ;  /* 0x000000ff0400728c */ /* 0x008fc8000bf05070 */
[----:B------:R-:W-:Y:S01]  /*0070*/  UISETP.NE.AND.EX UP0, UPT, UR5, URZ, UPT, UP0 ;  /* 0x000000ff0500728c */ /* 0x000fe2000bf05300 */
[----:B--2---:R-:W-:-:S05]  /*0080*/  SHF.R.U32.HI R92, RZ, 0x5, R101 ;  /* 0x00000005ff5c7819 */ /* 0x004fca0000011665 */
[----:B------:R-:W2:Y:S02]  /*0090*/  SHFL.IDX PT, R0, R92, RZ, 0x1f ;  /* 0x00001fff5c007589 */ /* 0x000ea400000e0000 */
[----:B--2---:R-:W-:Y:S01]  /*00a0*/  R2UR UR8, R0 ;  /* 0x00000000000872ca */ /* 0x004fe200000e0000 */
[----:B-1--4-:R-:W-:-:S14]  /*00b0*/  BRA.U UP0, `(.L_x_0) ;  /* 0x00000001002c7547 */ /* 0x012fdc000b800000 */
[----:B------:R-:W1:Y:S02]  /*00c0*/  LDCU.64 UR6, c[0x0][0x888] ;  /* 0x00011100ff0677ac */ /* 0x000e640008000a00 */
[----:B-1----:R-:W-:-:S04]  /*00d0*/  UISETP.NE.U32.AND UP0, UPT, UR6, URZ, UPT ;  /* 0x000000ff0600728c */ /* 0x002fc8000bf05070 */
[----:B------:R-:W-:-:S09]  /*00e0*/  UISETP.NE.AND.EX UP0, UPT, UR7, URZ, UPT, UP0 ;  /* 0x000000ff0700728c */ /* 0x000fd2000bf05300 */
[----:B------:R-:W-:Y:S05]  /*00f0*/  BRA.U !UP0, `(.L_x_1) ;  /* 0x0000000108107547 */ /* 0x000fea000b800000 */
[----:B------:R-:W1:Y:S02]  /*0100*/  LDC.64 R2, c[0x0][0x888] ;  /* 0x00022200ff027b82 */ /* 0x000e640000000a00 */
[----:B-1----:R1:W5:Y:S01]  /*0110*/  LDG.E R49, desc[UR46][R2.64] ;  /* 0x0000002e02317981 */ /* 0x002362000c1e1900 */
[----:B------:R-:W-:Y:S01]  /*0120*/  HFMA2 R88, -RZ, RZ, 0, 5.9604644775390625e-08 ;  /* 0x00000001ff587431 */ /* 0x000fe200000001ff */
[----:B------:R-:W-:Y:S05]  /*0130*/  BRA `(.L_x_0) ;  /* 0x00000000000c7947 */ /* 0x000fea0003800000 */
.L_x_1:
[----:B------:R-:W1:Y:S01]  /*0140*/  LDCU UR6, c[0x0][0x880] ;  /* 0x00011000ff0677ac */ /* 0x000e620008000800 */
[----:B------:R-:W-:Y:S01]  /*0150*/  HFMA2 R88, -RZ, RZ, 0, 5.9604644775390625e-08 ;  /* 0x00000001ff587431 */ /* 0x000fe200000001ff */
[----:B-1----:R-:W-:-:S07]  /*0160*/  MOV R49, UR6 ;  /* 0x0000000600317c02 */ /* 0x002fce0008000f00 */
.L_x_0:
[----:B------:R-:W2:Y:S02]  /*0170*/  LDCU.64 UR6, c[0x0][0x8b0] ;  /* 0x00011600ff0677ac */ /* 0x000ea40008000a00 */
[----:B--2---:R-:W-:-:S04]  /*0180*/  UISETP.NE.U32.AND UP0, UPT, UR6, URZ, UPT ;  /* 0x000000ff0600728c */ /* 0x004fc8000bf05070 */
[----:B------:R-:W-:-:S09]  /*0190*/  UISETP.NE.AND.EX UP0, UPT, UR7, URZ, UPT, UP0 ;  /* 0x000000ff0700728c */ /* 0x000fd2000bf05300 */
[----:B------:R-:W-:Y:S05]  /*01a0*/  BRA.U UP0, `(.L_x_2) ;  /* 0x0000000100247547 */ /* 0x000fea000b800000 */
[----:B------:R-:W2:Y:S02]  /*01b0*/  LDCU.64 UR6, c[0x0][0x8a8] ;  /* 0x00011500ff0677ac */ /* 0x000ea40008000a00 */
[----:B--2---:R-:W-:-:S04]  /*01c0*/  UISETP.NE.U32.AND UP0, UPT, UR6, URZ, UPT ;  /* 0x000000ff0600728c */ /* 0x004fc8000bf05070 */
[----:B------:R-:W-:-:S09]  /*01d0*/  UISETP.NE.AND.EX UP0, UPT, UR7, URZ, UPT, UP0 ;  /* 0x000000ff0700728c */ /* 0x000fd2000bf05300 */
[----:B------:R-:W-:Y:S05]  /*01e0*/  BRA.U !UP0, `(.L_x_3) ;  /* 0x00000001080c7547 */ /* 0x000fea000b800000 */
[----:B------:R-:W2:Y:S02]  /*01f0*/  LDC.64 R46, c[0x0][0x8a8] ;  /* 0x00022a00ff2e7b82 */ /* 0x000ea40000000a00 */
[----:B--2---:R2:W5:Y:S01]  /*0200*/  LDG.E R46, desc[UR46][R46.64] ;  /* 0x0000002e2e2e7981 */ /* 0x004562000c1e1900 */
[----:B------:R-:W-:Y:S05]  /*0210*/  BRA `(.L_x_2) ;  /* 0x0000000000087947 */ /* 0x000fea0003800000 */
.L_x_3:
[----:B------:R-:W2:Y:S02]  /*0220*/  LDCU UR6, c[0x0][0x8a0] ;  /* 0x00011400ff0677ac */ /* 0x000ea40008000800 */
[----:B--2---:R-:W-:Y:S02]  /*0230*/  MOV R46, UR6 ;  /* 0x00000006002e7c02 */ /* 0x004fe40008000f00 */
.L_x_2:
[----:B------:R-:W-:Y:S01]  /*0240*/  IMAD.U32 R0, RZ, RZ, UR8 ;  /* 0x00000008ff007e24 */ /* 0x000fe2000f8e00ff */
[----:B------:R-:W-:Y:S04]  /*0250*/  BSSY.RECONVERGENT B0, `(.L_x_4) ;  /* 0x000000c000007945 */ /* 0x000fe80003800200 */
[C---:B------:R-:W-:Y:S02]  /*0260*/  ISETP.NE.OR P1, PT, R0.reuse, 0x1, !P5 ;  /* 0x000000010000780c */ /* 0x040fe40006f25670 */
[----:B------:R-:W-:-:S11]  /*0270*/  ISETP.NE.OR P0, PT, R0, 0x3, !P5 ;  /* 0x000000030000780c */ /* 0x000fd60006f05670 */
[----:B------:R-:W-:Y:S05]  /*0280*/  @P1 BRA `(.L_x_5) ;  /* 0x0000000000201947 */ /* 0x000fea0003800000 */
[----:B------:R-:W3:Y:S02]  /*0290*/  LDCU.64 UR6, c[0x0][0x348] ;  /* 0x00006900ff0677ac */ /* 0x000ee40008000a00 */
[----:B---3--:R-:W-:Y:S02]  /*02a0*/  UIADD3 UR10, UP1, UPT, UR6, 0x80, URZ ;  /* 0x00000080060a7890 */ /* 0x008fe4000ff3e0ff */
[----:B------:R-:W-:Y:S02]  /*02b0*/  UIADD3 UR6, UP0, UPT, UR6, 0x180, URZ ;  /* 0x0000018006067890 */ /* 0x000fe4000ff1e0ff */
[----:B------:R-:W-:Y:S02]  /*02c0*/  UIADD3.X UR11, UPT, UPT, URZ, UR7, URZ, UP1, !UPT ;  /* 0x00000007ff0b7290 */ /* 0x000fe40008ffe4ff */
[----:B------:R-:W-:-:S07]  /*02d0*/  UIADD3.X UR7, UPT, UPT, URZ, UR7, URZ, UP0, !UPT ;  /* 0x00000007ff077290 */ /* 0x000fce00087fe4ff */
[----:B------:R3:W-:Y:S02]  /*02e0*/  UTMACCTL.PF [UR10] ;  /* 0x000000000a0079b9 */ /* 0x0007e40008040000 */
[----:B------:R3:W-:Y:S02]  /*02f0*/  UTMACCTL.PF [UR6] ;  /* 0x00000000060079b9 */ /* 0x0007e40008040000 */
[----:B---3--:R-:W-:Y:S01]  /*0300*/  NOP ;  /* 0x0000000000007918 */ /* 0x008fe20000000000 */
.L_x_5:
[----:B------:R-:W-:Y:S05]  /*0310*/  BSYNC.RECONVERGENT B0 ;  /* 0x0000000000007941 */ /* 0x000fea0003800200 */
.L_x_4:
[----:B------:R-:W-:Y:S04]  /*0320*/  BSSY.RECONVERGENT B0, `(.L_x_6) ;  /* 0x000000a000007945 */ /* 0x000fe80003800200 */
        /* <DEDUP_REMOVED lines=9> */
.L_x_7:
[----:B------:R-:W-:Y:S05]  /*03c0*/  BSYNC.RECONVERGENT B0 ;  /* 0x0000000000007941 */ /* 0x000fea0003800200 */
.L_x_6:
[----:B------:R-:W3:Y:S01]  /*03d0*/  LDCU.64 UR6, c[0x0][0x888] ;  /* 0x00011100ff0677ac */ /* 0x000ee20008000a00 */
[----:B------:R-:W-:Y:S02]  /*03e0*/  UISETP.EQ.U32.AND UP1, UPT, UR4, URZ, UPT ;  /* 0x000000ff0400728c */ /* 0x000fe4000bf22070 */
[----:B------:R-:W-:Y:S02]  /*03f0*/  UPLOP3.LUT UP2, UPT, UPT, UPT, UPT, 0x80, 0x8 ;  /* 0x000000000008789c */ /* 0x000fe40003f4f070 */
[----:B---3--:R-:W-:-:S04]  /*0400*/  UISETP.NE.U32.AND UP0, UPT, UR6, URZ, UPT ;  /* 0x000000ff0600728c */ /* 0x008fc8000bf05070 */
[----:B------:R-:W-:-:S04]  /*0410*/  UISETP.NE.AND.EX UP0, UPT, UR7, URZ, UPT, UP0 ;  /* 0x000000ff0700728c */ /* 0x000fc8000bf05300 */
[----:B------:R-:W-:-:S04]  /*0420*/  UISETP.EQ.OR.EX UP3, UPT, UR5, URZ, !UP0, UP1 ;  /* 0x000000ff0500728c */ /* 0x000fc8000c762710 */
[----:B------:R-:W-:-:S05]  /*0430*/  UP2UR UR51, UPR, URZ, 0x8 ;  /* 0x00000008ff337883 */ /* 0x000fca0008000000 */
[----:B------:R-:W-:Y:S07]  /*0440*/  BRA.U !UP3, `(.L_x_8) ;  /* 0x000000010b207547 */ /* 0x000fee000b800000 */
[----:B------:R-:W-:Y:S01]  /*0450*/  UISETP.NE.U32.AND UP2, UPT, UR4, URZ, UPT ;  /* 0x000000ff0400728c */ /* 0x000fe2000bf45070 */
[----:B-----5:R-:W-:Y:S01]  /*0460*/  FSETP.NEU.AND P0, PT, R49, RZ, PT ;  /* 0x000000ff3100720b */ /* 0x020fe20003f0d000 */
[----:B------:R-:W-:Y:S02]  /*0470*/  USEL UR4, URZ, 0xffffffff, UP0 ;  /* 0xffffffffff047887 */ /* 0x000fe40008000000 */
[----:B------:R-:W-:-:S10]  /*0480*/  UISETP.NE.AND.EX UP2, UPT, UR5, URZ, UPT, UP2 ;  /* 0x000000ff0500728c */ /* 0x000fd4000bf45320 */
[----:B------:R-:W-:Y:S01]  /*0490*/  VOTEU.ANY UP1, P0 ;  /* 0x0000000000ff7886 */ /* 0x000fe20000020100 */
[----:B------:R-:W-:-:S04]  /*04a0*/  @!UP2 USEL UR4, URZ, 0xffffffff, UP1 ;  /* 0xffffffffff04a887 */ /* 0x000fc80008800000 */
[----:B------:R-:W-:-:S04]  /*04b0*/  ULOP3.LUT UR4, UR4, 0x1, URZ, 0xc0, !UPT ;  /* 0x0000000104047892 */ /* 0x000fc8000f8ec0ff */
[----:B------:R-:W-:-:S11]  /*04c0*/  UISETP.NE.U32.AND UP2, UPT, UR4, 0x1, UPT ;  /* 0x000000010400788c */ /* 0x000fd6000bf45070 */
.L_x_8:
[----:B-1----:R-:W1:Y:S01]  /*04d0*/  SHFL.IDX PT, R2, R92, RZ, 0x1f ;  /* 0x00001fff5c027589 */ /* 0x002e6200000e0000 */
[----:B------:R-:W-:-:S04]  /*04e0*/  UISETP.NE.AND UP1, UPT, UR8, 0x2, UPT ;  /* 0x000000020800788c */ /* 0x000fc8000bf25270 */
[----:B------:R-:W-:Y:S01]  /*04f0*/  USEL UR6, URZ, 0x1, UP1 ;  /* 0x00000001ff067887 */ /* 0x000fe20008800000 */
[----:B-1----:R-:W-:-:S13]  /*0500*/  ISETP.NE.AND P0, PT, R2, RZ, PT ;  /* 0x000000ff0200720c */ /* 0x002fda0003f05270 */
[----:B------:R-:W-:Y:S05]  /*0510*/  @P0 BRA `(.L_x_9) ;  /* 0x0000000000a40947 */ /* 0x000fea0003800000 */
[----:B------:R-:W-:Y:S01]  /*0520*/  ELECT P0, URZ, PT ;  /* 0x0000000000ff782f */ /* 0x000fe20003800000 */
[----:B------:R-:W-:-:S12]  /*0530*/  BSSY.RECONVERGENT B0, `(.L_x_9) ;  /* 0x0000027000007945 */ /* 0x000fd80003800200 */
[----:B------:R-:W-:Y:S05]  /*0540*/  @!P0 BRA `(.L_x_10) ;  /* 0x0000000000948947 */ /* 0x000fea0003800000 */
[----:B------:R-:W1:Y:S01]  /*0550*/  S2UR UR5, SR_CgaCtaId ;  /* 0x00000000000579c3 */ /* 0x000e620000008800 */
[----:B------:R-:W-:Y:S01]  /*0560*/  UMOV UR7, 0x400 ;  /* 0x0000040000077882 */ /* 0x000fe20000000000 */
[----:B------:R-:W-:Y:S02]  /*0570*/  UMOV UR4, 0x1 ;  /* 0x0000000100047882 */ /* 0x000fe40000000000 */
[----:B------:R-:W-:-:S04]  /*0580*/  UIADD3 UR10, UPT, UPT, -UR4, 0x100000, URZ ;  /* 0x00100000040a7890 */ /* 0x000fc8000fffe1ff */
[----:B------:R-:W-:Y:S02]  /*0590*/  USHF.L.U32 UR11, UR10, 0xb, URZ ;  /* 0x0000000b0a0b7899 */ /* 0x000fe400080006ff */
[----:B------:R-:W-:Y:S02]  /*05a0*/  USHF.L.U32 UR10, UR10, 0x1, URZ ;  /* 0x000000010a0a7899 */ /* 0x000fe400080006ff */
[----:B-1----:R-:W-:Y:S01]  /*05b0*/  ULEA UR5, UR5, UR7, 0x18 ;  /* 0x0000000705057291 */ /* 0x002fe2000f8ec0ff */
[----:B------:R-:W1:Y:S11]  /*05c0*/  FENCE.VIEW.ASYNC.S ;  /* 0x00000000000073c6 */ /* 0x000e760000000000 */
[----:B-1----:R1:W3:Y:S01]  /*05d0*/  SYNCS.EXCH.64 URZ, [UR5], UR10 ;  /* 0x0000000a05ff75b2 */ /* 0x0022e20008000100 */
[----:B------:R1:W4:Y:S01]  /*05e0*/  SYNCS.EXCH.64 URZ, [UR5+0x70], UR10 ;  /* 0x0000700a05ff75b2 */ /* 0x0003220008000100 */
[----:B------:R1:W1:Y:S01]  /*05f0*/  SYNCS.EXCH.64 URZ, [UR5+0x8], UR10 ;  /* 0x0000080a05ff75b2 */ /* 0x0002620008000100 */
        /* <DEDUP_REMOVED lines=25> */
[----:B---34-:R-:W-:Y:S01]  /*0790*/  NOP ;  /* 0x0000000000007918 */ /* 0x018fe20000000000 */
.L_x_10:
[----:B-1----:R-:W-:Y:S05]  /*07a0*/  BSYNC.RECONVERGENT B0 ;  /* 0x0000000000007941 */ /* 0x002fea0003800200 */
.L_x_9:
[----:B------:R-:W1:Y:S01]  /*07b0*/  SHFL.IDX PT, R2, R92, RZ, 0x1f ;  /* 0x00001fff5c027589 */ /* 0x000e6200000e0000 */
[----:B------:R-:W-:Y:S01]  /*07c0*/  NOP ;  /* 0x0000000000007918 */ /* 0x000fe20000000000 */
[----:B-1----:R-:W-:-:S13]  /*07d0*/  ISETP.NE.AND P0, PT, R2, 0x1, PT ;  /* 0x000000010200780c */ /* 0x002fda0003f05270 */
[----:B------:R-:W-:Y:S05]  /*07e0*/  @P0 BRA `(.L_x_11) ;  /* 0x0000000000500947 */ /* 0x000fea0003800000 */
[----:B------:R-:W1:Y:S01]  /*07f0*/  S2UR UR7, SR_CgaCtaId ;  /* 0x00000000000779c3 */ /* 0x000e620000008800 */
[----:B------:R-:W-:Y:S01]  /*0800*/  UMOV UR9, 0x400 ;  /* 0x0000040000097882 */ /* 0x000fe20000000000 */
[----:B------:R-:W-:Y:S01]  /*0810*/  UMOV UR5, 0x20 ;  /* 0x0000002000057882 */ /* 0x000fe20000000000 */
[----:B------:R-:W-:Y:S01]  /*0820*/  UMOV UR4, 0x80 ;  /* 0x0000008000047882 */ /* 0x000fe20000000000 */
[----:B------:R-:W-:-:S04]  /*0830*/  UIADD3 UR10, UPT, UPT, -UR5, 0x100000, URZ ;  /* 0x00100000050a7890 */ /* 0x000fc8000fffe1ff */
[----:B------:R-:W-:Y:S02]  /*0840*/  USHF.L.U32 UR11, UR10, 0xb, URZ ;  /* 0x0000000b0a0b7899 */ /* 0x000fe400080006ff */
[----:B------:R-:W-:Y:S02]  /*0850*/  USHF.L.U32 UR10, UR10, 0x1, URZ ;  /* 0x000000010a0a7899 */ /* 0x000fe400080006ff */
[----:B------:R-:W-:-:S04]  /*0860*/  UIADD3 UR4, UPT, UPT, -UR4, 0x100000, URZ ;  /* 0x0010000004047890 */ /* 0x000fc8000fffe1ff */
[----:B------:R-:W-:Y:S02]  /*0870*/  USHF.L.U32 UR5, UR4, 0xb, URZ ;  /* 0x0000000b04057899 */ /* 0x000fe400080006ff */
[----:B------:R-:W-:Y:S01]  /*0880*/  USHF.L.U32 UR4, UR4, 0x1, URZ ;  /* 0x0000000104047899 */ /* 0x000fe200080006ff */
[----:B------:R-:W-:Y:S01]  /*0890*/  ELECT P0, URZ, PT ;  /* 0x0000000000ff782f */ /* 0x000fe20003800000 */
[----:B-1----:R-:W-:Y:S01]  /*08a0*/  ULEA UR7, UR7, UR9, 0x18 ;  /* 0x0000000907077291 */ /* 0x002fe2000f8ec0ff */
[----:B------:R-:W1:Y:S11]  /*08b0*/  FENCE.VIEW.ASYNC.S ;  /* 0x00000000000073c6 */ /* 0x000e760000000000 */
[----:B-1----:R1:W3:Y:S01]  /*08c0*/  SYNCS.EXCH.64 URZ, [UR7+0xe0], UR10 ;  /* 0x0000e00a07ff75b2 */ /* 0x0022e20008000100 */
[----:B------:R1:W4:Y:S01]  /*08d0*/  SYNCS.EXCH.64 URZ, [UR7+0xf8], UR4 ;  /* 0x0000f80407ff75b2 */ /* 0x0003220008000100 */
[----:B------:R1:W1:Y:S01]  /*08e0*/  SYNCS.EXCH.64 URZ, [UR7+0xe8], UR10 ;  /* 0x0000e80a07ff75b2 */ /* 0x0002620008000100 */
[----:B------:R1:W1:Y:S01]  /*08f0*/  SYNCS.EXCH.64 URZ, [UR7+0x100], UR4 ;  /* 0x0001000407ff75b2 */ /* 0x0002620008000100 */
[----:B------:R1:W1:Y:S01]  /*0900*/  SYNCS.EXCH.64 URZ, [UR7+0xf0], UR10 ;  /* 0x0000f00a07ff75b2 */ /* 0x0002620008000100 */
[----:B------:R1:W1:Y:S01]  /*0910*/  SYNCS.EXCH.64 URZ, [UR7+0x108], UR4 ;  /* 0x0001080407ff75b2 */ /* 0x0002620008000100 */
[----:B------:R-:W-:Y:S01]  /*0920*/  NOP ;  /* 0x0000000000007918 */ /* 0x000fe20000000000 */
.L_x_11:
[----:B------:R-:W2:Y:S01]  /*0930*/  SHFL.IDX PT, R2, R92, RZ, 0x1f ;  /* 0x00001fff5c027589 */ /* 0x000ea200000e0000 */
[----:B------:R-:W-:Y:S01]  /*0940*/  NOP ;  /* 0x0000000000007918 */ /* 0x000fe20000000000 */
[----:B--2---:R-:W-:-:S13]  /*0950*/  ISETP.NE.AND P0, PT, R2, 0x3, PT ;  /* 0x000000030200780c */ /* 0x004fda0003f05270 */
[----:B------:R-:W-:Y:S05]  /*0960*/  @P0 BRA `(.L_x_12) ;  /* 0x0000000000300947 */ /* 0x000fea0003800000 */
[----:B-1----:R-:W1:Y:S01]  /*0970*/  S2UR UR5, SR_CgaCtaId ;  /* 0x00000000000579c3 */ /* 0x002e620000008800 */
[----:B------:R-:W-:Y:S01]  /*0980*/  UMOV UR7, 0x400 ;  /* 0x0000040000077882 */ /* 0x000fe20000000000 */
[----:B------:R-:W-:Y:S01]  /*0990*/  UMOV UR4, 0x20 ;  /* 0x0000002000047882 */ /* 0x000fe20000000000 */
[----:B------:R-:W-:Y:S01]  /*09a0*/  ELECT P0, URZ, PT ;  /* 0x0000000000ff782f */ /* 0x000fe20003800000 */
[----:B------:R-:W-:-:S04]  /*09b0*/  UIADD3 UR10, UPT, UPT, -UR4, 0x100000, URZ ;  /* 0x00100000040a7890 */ /* 0x000fc8000fffe1ff */
[----:B------:R-:W-:Y:S02]  /*09c0*/  USHF.L.U32 UR11, UR10, 0xb, URZ ;  /* 0x0000000b0a0b7899 */ /* 0x000fe400080006ff */
[----:B------:R-:W-:Y:S02]  /*09d0*/  USHF.L.U32 UR10, UR10, 0x1, URZ ;  /* 0x000000010a0a7899 */ /* 0x000fe400080006ff */
[----:B-1----:R-:W-:Y:S01]  /*09e0*/  ULEA UR5, UR5, UR7, 0x18 ;  /* 0x0000000705057291 */ /* 0x002fe2000f8ec0ff */
[----:B------:R-:W1:Y:S11]  /*09f0*/  FENCE.VIEW.ASYNC.S ;  /* 0x00000000000073c6 */ /* 0x000e760000000000 */
[----:B-1----:R2:W1:Y:S01]  /*0a00*/  SYNCS.EXCH.64 URZ, [UR5+0x110], UR10 ;  /* 0x0001100a05ff75b2 */ /* 0x0024620008000100 */
[----:B------:R2:W1:Y:S02]  /*0a10*/  SYNCS.EXCH.64 URZ, [UR5+0x118], UR10 ;  /* 0x0001180a05ff75b2 */ /* 0x0004640008000100 */
[----:B--2---:R-:W-:Y:S01]  /*0a20*/  NOP ;  /* 0x0000000000007918 */ /* 0x004fe20000000000 */
.L_x_12:
[----:B------:R-:W2:Y:S01]  /*0a30*/  SHFL.IDX PT, R2, R92, RZ, 0x1f ;  /* 0x00001fff5c027589 */ /* 0x000ea200000e0000 */
[----:B------:R-:W-:Y:S01]  /*0a40*/  NOP ;  /* 0x0000000000007918 */ /* 0x000fe20000000000 */
[----:B--2---:R-:W-:-:S13]  /*0a50*/  ISETP.NE.AND P0, PT, R2, 0x4, PT ;  /* 0x000000040200780c */ /* 0x004fda0003f05270 */
[----:B------:R-:W-:Y:S05]  /*0a60*/  @P0 BRA `(.L_x_13) ;  /* 0x00000000004c0947 */ /* 0x000fea0003800000 */
[----:B-1----:R-:W1:Y:S01]  /*0a70*/  S2UR UR5, SR_CgaCtaId ;  /* 0x00000000000579c3 */ /* 0x002e620000008800 */
[----:B------:R-:W-:Y:S01]  /*0a80*/  UMOV UR9, 0x100 ;  /* 0x0000010000097882 */ /* 0x000fe20000000000 */
[----:B------:R-:W-:Y:S01]  /*0a90*/  UMOV UR7, 0x400 ;  /* 0x0000040000077882 */ /* 0x000fe20000000000 */
[----:B------:R-:W-:Y:S01]  /*0aa0*/  USEL UR9, UR9, 0xe0, UP2 ;  /* 0x000000e009097887 */ /* 0x000fe20009000000 */
[----:B------:R-:W-:Y:S01]  /*0ab0*/  UMOV UR4, 0x1 ;  /* 0x0000000100047882 */ /* 0x000fe20000000000 */
[----:B------:R-:W-:Y:S01]  /*0ac0*/  ELECT P0, URZ, PT ;  /* 0x0000000000ff782f */ /* 0x000fe20003800000 */
[----:B------:R-:W-:-:S04]  /*0ad0*/  UIADD3 UR10, UPT, UPT, -UR4, 0x100000, URZ ;  /* 0x00100000040a7890 */ /* 0x000fc8000fffe1ff */
[----:B------:R-:W-:Y:S02]  /*0ae0*/  USHF.L.U32 UR11, UR10, 0xb, URZ ;  /* 0x0000000b0a0b7899 */ /* 0x000fe400080006ff */
[----:B------:R-:W-:Y:S02]  /*0af0*/  USHF.L.U32 UR10, UR10, 0x1, URZ ;  /* 0x000000010a0a7899 */ /* 0x000fe400080006ff */
[----:B------:R-:W-:-:S04]  /*0b00*/  UIADD3 UR12, UPT, UPT, -UR9, 0x100000, URZ ;  /* 0x00100000090c7890 */ /* 0x000fc8000fffe1ff */
[----:B------:R-:W-:Y:S02]  /*0b10*/  USHF.L.U32 UR13, UR12, 0xb, URZ ;  /* 0x0000000b0c0d7899 */ /* 0x000fe400080006ff */
[----:B------:R-:W-:Y:S02]  /*0b20*/  USHF.L.U32 UR12, UR12, 0x1, URZ ;  /* 0x000000010c0c7899 */ /* 0x000fe400080006ff */
[----:B-1----:R-:W-:Y:S01]  /*0b30*/  ULEA UR5, UR5, UR7, 0x18 ;  /* 0x0000000705057291 */ /* 0x002fe2000f8ec0ff */
[----:B------:R-:W1:Y:S11]  /*0b40*/  FENCE.VIEW.ASYNC.S ;  /* 0x00000000000073c6 */ /* 0x000e760000000000 */
[----:B-1----:R2:W1:Y:S01]  /*0b50*/  SYNCS.EXCH.64 URZ, [UR5+0x120], UR10 ;  /* 0x0001200a05ff75b2 */ /* 0x0024620008000100 */
[----:B------:R2:W1:Y:S01]  /*0b60*/  SYNCS.EXCH.64 URZ, [UR5+0x130], UR12 ;  /* 0x0001300c05ff75b2 */ /* 0x0004620008000100 */
[----:B------:R2:W1:Y:S01]  /*0b70*/  SYNCS.EXCH.64 URZ, [UR5+0x128], UR10 ;  /* 0x0001280a05ff75b2 */ /* 0x0004620008000100 */
[----:B------:R2:W1:Y:S02]  /*0b80*/  SYNCS.EXCH.64 URZ, [UR5+0x138], UR12 ;  /* 0x0001380c05ff75b2 */ /* 0x0004640008000100 */
[----:B--2---:R-:W-:Y:S01]  /*0b90*/  NOP ;  /* 0x0000000000007918 */ /* 0x004fe20000000000 */
.L_x_13:
[----:B------:R-:W2:Y:S01]  /*0ba0*/  SHFL.IDX PT, R2, R92, RZ, 0x1f ;  /* 0x00001fff5c027589 */ /* 0x000ea200000e0000 */
[----:B------:R-:W-:Y:S01]  /*0bb0*/  NOP ;  /* 0x0000000000007918 */ /* 0x000fe20000000000 */
[----:B--2---:R-:W-:-:S13]  /*0bc0*/  ISETP.NE.AND P0, PT, R2, 0x5, PT ;  /* 0x000000050200780c */ /* 0x004fda0003f05270 */
[----:B------:R-:W-:Y:S05]  /*0bd0*/  @P0 BRA `(.L_x_14) ;  /* 0x0000000000580947 */ /* 0x000fea0003800000 */
[----:B-1----:R-:W1:Y:S01]  /*0be0*/  S2UR UR7, SR_CgaCtaId ;  /* 0x00000000000779c3 */ /* 0x002e620000008800 */
        /* <DEDUP_REMOVED lines=12> */
[----:B-1----:R2:W1:Y:S01]  /*0cb0*/  SYNCS.EXCH.64 URZ, [UR7+0x140], UR10 ;  /* 0x0001400a07ff75b2 */ /* 0x0024620008000100 */
[----:B------:R2:W1:Y:S01]  /*0cc0*/  SYNCS.EXCH.64 URZ, [UR7+0x160], UR4 ;  /* 0x0001600407ff75b2 */ /* 0x0004620008000100 */
[----:B------:R2:W1:Y:S01]  /*0cd0*/  SYNCS.EXCH.64 URZ, [UR7+0x148], UR10 ;  /* 0x0001480a07ff75b2 */ /* 0x0004620008000100 */
[----:B------:R2:W1:Y:S01]  /*0ce0*/  SYNCS.EXCH.64 URZ, [UR7+0x168], UR4 ;  /* 0x0001680407ff75b2 */ /* 0x0004620008000100 */
[----:B------:R2:W1:Y:S01]  /*0cf0*/  SYNCS.EXCH.64 URZ, [UR7+0x150], UR10 ;  /* 0x0001500a07ff75b2 */ /* 0x0004620008000100 */
[----:B------:R2:W1:Y:S01]  /*0d00*/  SYNCS.EXCH.64 URZ, [UR7+0x170], UR4 ;  /* 0x0001700407ff75b2 */ /* 0x0004620008000100 */
[----:B------:R2:W1:Y:S01]  /*0d10*/  SYNCS.EXCH.64 URZ, [UR7+0x158], UR10 ;  /* 0x0001580a07ff75b2 */ /* 0x0004620008000100 */
[----:B------:R2:W1:Y:S02]  /*0d20*/  SYNCS.EXCH.64 URZ, [UR7+0x178], UR4 ;  /* 0x0001780407ff75b2 */ /* 0x0004640008000100 */
[----:B--2---:R-:W-:Y:S01]  /*0d30*/  NOP ;  /* 0x0000000000007918 */ /* 0x004fe20000000000 */
.L_x_14:
        /* <DEDUP_REMOVED lines=18> */
.L_x_15:
[----:B-1----:R-:W1:Y:S01]  /*0e60*/  S2UR UR5, SR_CTAID.X ;  /* 0x00000000000579c3 */ /* 0x002e620000002500 */
[----:B------:R-:W-:-:S05]  /*0e70*/  CS2R.32 R87, SR_CgaSize ;  /* 0x0000000000577805 */ /* 0x000fca0000008a00 */
[----:B------:R-:W-:-:S05]  /*0e80*/  IMAD R87, R87, -0xa0, RZ ;  /* 0xffffff6057577824 */ /* 0x000fca00078e02ff */
[----:B------:R-:W-:-:S14]  /*0e90*/  R2UR UR9, R87 ;  /* 0x00000000570972ca */ /* 0x000fdc00000e0000 */
[----:B------:R-:W2:Y:S01]  /*0ea0*/  LDCU UR9, c[0x0][UR9+0x2b0] ;  /* 0x00005600090977ac */ /* 0x000ea20008000800 */
[----:B------:R-:W-:Y:S01]  /*0eb0*/  NOP ;  /* 0x0000000000007918 */ /* 0x000fe20000000000 */
[----:B------:R-:W-:-:S05]  /*0ec0*/  CS2R.32 R87, SR_CgaSize ;  /* 0x0000000000577805 */ /* 0x000fca0000008a00 */
[----:B------:R-:W-:-:S05]  /*0ed0*/  IMAD R87, R87, -0xa0, RZ ;  /* 0xffffff6057577824 */ /* 0x000fca00078e02ff */
[----:B------:R-:W-:-:S14]  /*0ee0*/  R2UR UR7, R87 ;  /* 0x00000000570772ca */ /* 0x000fdc00000e0000 */
[----:B------:R-:W3:Y:S01]  /*0ef0*/  LDCU UR7, c[0x0][UR7+0x2b4] ;  /* 0x00005680070777ac */ /* 0x000ee20008000800 */
[----:B------:R-:W4:Y:S08]  /*0f00*/  S2UR UR4, SR_CTAID.Y ;  /* 0x00000000000479c3 */ /* 0x000f300000002600 */
[----:B------:R-:W3:Y:S01]  /*0f10*/  LDC R10, c[0x0][0xb24] ;  /* 0x0002c900ff0a7b82 */ /* 0x000ee20000000800 */
[----:B-1----:R-:W-:-:S02]  /*0f20*/  I2FP.F32.U32 R87, UR5 ;  /* 0x0000000500577c45 */ /* 0x002fc40008201000 */
[----:B------:R-:W-:-:S05]  /*0f30*/  CS2R.32 R3, SR_CgaSize ;  /* 0x0000000000037805 */ /* 0x000fca0000008a00 */
[----:B------:R-:W-:-:S06]  /*0f40*/  IMAD R3, R3, -0xa0, RZ ;  /* 0xffffff6003037824 */ /* 0x000fcc00078e02ff */
[----:B------:R-:W1:Y:S01]  /*0f50*/  LDC R3, c[0x0][R3+0x2a0] ;  /* 0x0000a80003037b82 */ /* 0x000e620000000800 */
[----:B------:R-:W-:Y:S01]  /*0f60*/  MOV R15, UR5 ;  /* 0x00000005000f7c02 */ /* 0x000fe20008000f00 */
[----:B--2---:R-:W-:Y:S01]  /*0f70*/  FMUL R87, R87, UR9 ;  /* 0x0000000957577c20 */ /* 0x004fe20008400000 */
[----:B----4-:R-:W-:Y:S02]  /*0f80*/  I2FP.F32.U32 R86, UR4 ;  /* 0x0000000400567c45 */ /* 0x010fe40008201000 */
[----:B------:R-:W-:-:S05]  /*0f90*/  CS2R.32 R2, SR_CgaSize ;  /* 0x0000000000027805 */ /* 0x000fca0000008a00 */
[----:B------:R-:W-:-:S06]  /*0fa0*/  IMAD R2, R2, -0xa0, RZ ;  /* 0xffffff6002027824 */ /* 0x000fcc00078e02ff */
[----:B------:R-:W2:Y:S01]  /*0fb0*/  LDC R2, c[0x0][R2+0x2a4] ;  /* 0x0000a90002027b82 */ /* 0x000ea20000000800 */
[----:B------:R-:W-:Y:S01]  /*0fc0*/  MOV R14, UR4 ;  /* 0x00000004000e7c02 */ /* 0x000fe20008000f00 */
[----:B------:R-:W4:Y:S01]  /*0fd0*/  F2I.U32.TRUNC.NTZ R87, R87 ;  /* 0x0000005700577305 */ /* 0x000f22000020f000 */
[----:B---3--:R-:W-:-:S05]  /*0fe0*/  FMUL R86, R86, UR7 ;  /* 0x0000000756567c20 */ /* 0x008fca0008400000 */
[----:B------:R-:W-:Y:S01]  /*0ff0*/  BAR.SYNC.DEFER_BLOCKING 0x0 ;  /* 0x0000000000007b1d */ /* 0x000fe20000010000 */
[----:B------:R-:W-:-:S05]  /*1000*/  ISETP.GE.AND P0, PT, R10, 0x1, PT ;  /* 0x000000010a00780c */ /* 0x000fca0003f06270 */
[----:B------:R-:W3:Y:S02]  /*1010*/  F2I.U32.TRUNC.NTZ R86, R86 ;  /* 0x0000005600567305 */ /* 0x000ee4000020f000 */
[----:B------:R-:W2:Y:S01]  /*1020*/  S2UR UR36, SR_CTAID.Z ;  /* 0x00000000002479c3 */ /* 0x000ea20000002700 */
[----:B----4-:R-:W-:-:S05]  /*1030*/  IADD3 R87, PT, PT, -R87, RZ, RZ ;  /* 0x000000ff57577210 */ /* 0x010fca0007ffe1ff */
[----:B-1----:R-:W-:Y:S01]  /*1040*/  IMAD R87, R3, R87, UR5 ;  /* 0x0000000503577e24 */ /* 0x002fe2000f8e0257 */
[----:B---3--:R-:W-:-:S05]  /*1050*/  IADD3 R86, PT, PT, -R86, RZ, RZ ;  /* 0x000000ff56567210 */ /* 0x008fca0007ffe1ff */
[----:B--2---:R-:W-:Y:S01]  /*1060*/  IMAD R86, R2, R86, UR4 ;  /* 0x0000000402567e24 */ /* 0x004fe2000f8e0256 */
[----:B------:R-:W-:Y:S06]  /*1070*/  @!P0 BRA `(.L_x_16) ;  /* 0x0000000000b88947 */ /* 0x000fec0003800000 */
[----:B------:R-:W1:Y:S01]  /*1080*/  LDC.64 R4, c[0x0][0xb18] ;  /* 0x0002c600ff047b82 */ /* 0x000e620000000a00 */
[----:B------:R-:W-:-:S07]  /*1090*/  ISETP.NE.AND P0, PT, R10, 0x1, PT ;  /* 0x000000010a00780c */ /* 0x000fce0003f05270 */
[----:B------:R-:W2:Y:S08]  /*10a0*/  LDC R9, c[0x0][0xb0c] ;  /* 0x0002c300ff097b82 */ /* 0x000eb00000000800 */
[----:B------:R-:W3:Y:S08]  /*10b0*/  LDC R12, c[0x0][0x370] ;  /* 0x0000dc00ff0c7b82 */ /* 0x000ef00000000800 */
[----:B------:R-:W4:Y:S01]  /*10c0*/  LDC R11, c[0x0][0x374] ;  /* 0x0000dd00ff0b7b82 */ /* 0x000f220000000800 */
[----:B-1----:R-:W-:-:S07]  /*10d0*/  ISETP.NE.AND P1, PT, R4, 0x1, PT ;  /* 0x000000010400780c */ /* 0x002fce0003f25270 */
[----:B------:R-:W3:Y:S01]  /*10e0*/  LDC.64 R6, c[0x0][0xb10] ;  /* 0x0002c400ff067b82 */ /* 0x000ee20000000a00 */
[----:B--2---:R-:W-:-:S07]  /*10f0*/  ISETP.NE.AND P2, PT, R9, 0x1, PT ;  /* 0x000000010900780c */ /* 0x004fce0003f45270 */
[----:B------:R-:W1:Y:S08]  /*1100*/  LDC R8, c[0x0][0xb20] ;  /* 0x0002c800ff087b82 */ /* 0x000e700000000800 */
[----:B------:R-:W2:Y:S01]  /*1110*/  LDC.64 R2, c[0x0][0xb28] ;  /* 0x0002ca00ff027b82 */ /* 0x000ea20000000a00 */
[----:B----4-:R-:W-:-:S04]  /*1120*/  IMAD.HI.U32 R13, R11, R5, RZ ;  /* 0x000000050b0d7227 */ /* 0x010fc800078e00ff */
[----:B------:R-:W-:-:S04]  /*1130*/  IMAD.HI.U32 R5, R14, R5, RZ ;  /* 0x000000050e057227 */ /* 0x000fc800078e00ff */
[----:B---3--:R-:W-:-:S05]  /*1140*/  IMAD.HI.U32 R16, R12, R6, RZ ;  /* 0x000000060c107227 */ /* 0x008fca00078e00ff */
[-C--:B------:R-:W-:Y:S01]  /*1150*/  @P2 SHF.R.U32.HI R12, RZ, R7.reuse, R16 ;  /* 0x00000007ff0c2219 */ /* 0x080fe20000011610 */
[----:B------:R-:W-:Y:S01]  /*1160*/  IMAD.HI.U32 R16, R15, R6, RZ ;  /* 0x000000060f107227 */ /* 0x000fe200078e00ff */
[-C--:B-1----:R-:W-:Y:S02]  /*1170*/  @P1 SHF.R.U32.HI R11, RZ, R8.reuse, R13 ;  /* 0x00000008ff0b1219 */ /* 0x082fe4000001160d */
[----:B------:R-:W-:Y:S02]  /*1180*/  SHF.R.U32.HI R5, RZ, R8, R5 ;  /* 0x00000008ff057219 */ /* 0x000fe40000011605 */
[----:B------:R-:W-:Y:S02]  /*1190*/  SHF.R.U32.HI R16, RZ, R7, R16 ;  /* 0x00000007ff107219 */ /* 0x000fe40000011610 */
[----:B------:R-:W-:Y:S01]  /*11a0*/  SEL R5, R14, R5, !P1 ;  /* 0x000000050e057207 */ /* 0x000fe20004800000 */
[----:B--2---:R-:W-:Y:S01]  /*11b0*/  IMAD.HI.U32 R13, R11, R2, RZ ;  /* 0x000000020b0d7227 */ /* 0x004fe200078e00ff */
[----:B------:R-:W-:-:S03]  /*11c0*/  SEL R16, R15, R16, !P2 ;  /* 0x000000100f107207 */ /* 0x000fc60005000000 */
[----:B------:R-:W-:Y:S01]  /*11d0*/  IMAD.HI.U32 R6, R12, R2, RZ ;  /* 0x000000020c067227 */ /* 0x000fe200078e00ff */
[----:B------:R-:W-:-:S04]  /*11e0*/  @P0 SHF.R.U32.HI R11, RZ, R3, R13 ;  /* 0x00000003ff0b0219 */ /* 0x000fc8000001160d */
[----:B------:R-:W-:Y:S01]  /*11f0*/  @P0 SHF.R.U32.HI R12, RZ, R3, R6 ;  /* 0x00000003ff0c0219 */ /* 0x000fe20000011606 */
[----:B------:R-:W-:-:S04]  /*1200*/  IMAD R11, R11, R10, RZ ;  /* 0x0000000a0b0b7224 */ /* 0x000fc800078e02ff */
[----:B------:R-:W-:Y:S01]  /*1210*/  IMAD R6, R12, R10, RZ ;  /* 0x0000000a0c067224 */ /* 0x000fe200078e02ff */
[----:B------:R-:W-:-:S04]  /*1220*/  ISETP.GE.AND P1, PT, R5, R11, PT ;  /* 0x0000000b0500720c */ /* 0x000fc80003f26270 */
[----:B------:R-:W-:Y:S01]  /*1230*/  ISETP.GE.OR P1, PT, R16, R6, P1 ;  /* 0x000000061000720c */ /* 0x000fe20000f26670 */
[----:B------:R-:W-:-:S05]  /*1240*/  IMAD.HI.U32 R6, R5, R2, RZ ;  /* 0x0000000205067227 */ /* 0x000fca00078e00ff */
[----:B------:R-:W-:-:S04]  /*1250*/  SHF.R.U32.HI R6, RZ, R3, R6 ;  /* 0x00000003ff067219 */ /* 0x000fc80000011606 */
[----:B------:R-:W-:-:S03]  /*1260*/  SEL R6, R5, R6, !P0 ;  /* 0x0000000605067207 */ /* 0x000fc60004000000 */
[----:B------:R-:W-:Y:S01]  /*1270*/  @!P1 IMAD.HI.U32 R7, R16, R2, RZ ;  /* 0x0000000210079227 */ /* 0x000fe200078e00ff */
[----:B------:R-:W-:-:S04]  /*1280*/  IADD3 R2, PT, PT, -R6, RZ, RZ ;  /* 0x000000ff06027210 */ /* 0x000fc80007ffe1ff */
[----:B------:R-:W-:Y:S01]  /*1290*/  @!P1 SHF.R.U32.HI R3, RZ, R3, R7 ;  /* 0x00000003ff039219 */ /* 0x000fe20000011607 */
[----:B------:R-:W-:Y:S01]  /*12a0*/  IMAD R2, R10, R2, R5 ;  /* 0x000000020a027224 */ /* 0x000fe200078e0205 */
[----:B------:R-:W-:Y:S02]  /*12b0*/  IADD3 R7, PT, PT, -R5, RZ, RZ ;  /* 0x000000ff05077210 */ /* 0x000fe40007ffe1ff */
[----:B------:R-:W-:-:S03]  /*12c0*/  @!P1 SEL R3, R16, R3, !P0 ;  /* 0x0000000310039207 */ /* 0x000fc60004000000 */
[----:B------:R-:W-:Y:S02]  /*12d0*/  IMAD R7, R4, R7, R14 ;  /* 0x0000000704077224 */ /* 0x000fe400078e020e */
[--C-:B------:R-:W-:Y:S02]  /*12e0*/  @!P1 IMAD.IADD R6, R6, 0x1, -R3.reuse ;  /* 0x0000000106069824 */ /* 0x100fe400078e0a03 */
[----:B------:R-:W-:Y:S01]  /*12f0*/  @!P1 IMAD R3, R2, R12, R3 ;  /* 0x0000000c02039224 */ /* 0x000fe200078e0203 */
[----:B------:R-:W-:Y:S01]  /*1300*/  IADD3 R2, PT, PT, -R16, RZ, RZ ;  /* 0x000000ff10027210 */ /* 0x000fe20007ffe1ff */
[----:B------:R-:W-:Y:S02]  /*1310*/  @!P1 IMAD R5, R6, R10, R16 ;  /* 0x0000000a06059224 */ /* 0x000fe400078e0210 */
[----:B------:R-:W-:Y:S02]  /*1320*/  @!P1 IMAD.MOV.U32 R16, RZ, RZ, R3 ;  /* 0x000000ffff109224 */ /* 0x000fe400078e0003 */
[----:B------:R-:W-:-:S02]  /*1330*/  IMAD R2, R9, R2, R15 ;  /* 0x0000000209027224 */ /* 0x000fc400078e020f */
[----:B------:R-:W-:Y:S02]  /*1340*/  IMAD R14, R5, R4, R7 ;  /* 0x00000004050e7224 */ /* 0x000fe400078e0207 */
[----:B------:R-:W-:Y:S02]  /*1350*/  IMAD R15, R16, R9, R2 ;  /* 0x00000009100f7224 */ /* 0x000fe400078e0202 */
.L_x_16:
[----:B------:R-:W1:Y:S01]  /*1360*/  LDCU UR4, c[0x0][0xb30] ;  /* 0x00016600ff0477ac */ /* 0x000e620008000800 */
[----:B------:R-:W2:Y:S08]  /*1370*/  S2UR UR37, SR_CgaCtaId ;  /* 0x00000000002579c3 */ /* 0x000eb00000008800 */
[----:B------:R-:W3:Y:S01]  /*1380*/  LDC R37, c[0x0][0xb24] ;  /* 0x0002c900ff257b82 */ /* 0x000ee20000000800 */
[----:B-1----:R-:W-:-:S09]  /*1390*/  UISETP.NE.AND UP1, UPT, UR4, 0x1, UPT ;  /* 0x000000010400788c */ /* 0x002fd2000bf25270 */
[----:B--2---:R-:W-:Y:S05]  /*13a0*/  BRA.U UP1, `(.L_x_17) ;  /* 0x0000000101407547 */ /* 0x004fea000b800000 */
[----:B------:R-:W1:Y:S08]  /*13b0*/  LDC.64 R4, c[0x0][0xb10] ;  /* 0x0002c400ff047b82 */ /* 0x000e700000000a00 */
[----:B------:R-:W2:Y:S08]  /*13c0*/  LDC.64 R2, c[0x0][0xb18] ;  /* 0x0002c600ff027b82 */ /* 0x000eb00000000a00 */
[----:B------:R-:W4:Y:S08]  /*13d0*/  LDC R6, c[0x0][0xb20] ;  /* 0x0002c800ff067b82 */ /* 0x000f300000000800 */
[----:B------:R-:W3:Y:S01]  /*13e0*/  LDC R7, c[0x0][0xb0c] ;  /* 0x0002c300ff077b82 */ /* 0x000ee20000000800 */
[----:B-1----:R-:W-:-:S05]  /*13f0*/  IMAD.HI.U32 R4, R15, R4, RZ ;  /* 0x000000040f047227 */ /* 0x002fca00078e00ff */
[----:B------:R-:W-:Y:S01]  /*1400*/  SHF.R.U32.HI R4, RZ, R5, R4 ;  /* 0x00000005ff047219 */ /* 0x000fe20000011604 */
[----:B--2---:R-:W-:Y:S01]  /*1410*/  IMAD.HI.U32 R3, R14, R3, RZ ;  /* 0x000000030e037227 */ /* 0x004fe200078e00ff */
[----:B------:R-:W-:-:S04]  /*1420*/  ISETP.NE.AND P0, PT, R2, 0x1, PT ;  /* 0x000000010200780c */ /* 0x000fc80003f05270 */
[----:B----4-:R-:W-:-:S04]  /*1430*/  SHF.R.U32.HI R3, RZ, R6, R3 ;  /* 0x00000006ff037219 */ /* 0x010fc80000011603 */
[----:B------:R-:W-:Y:S02]  /*1440*/  SEL R3, R14, R3, !P0 ;  /* 0x000000030e037207 */ /* 0x000fe40004000000 */
[----:B---3--:R-:W-:-:S04]  /*1450*/  ISETP.NE.AND P1, PT, R7, 0x1, PT ;  /* 0x000000010700780c */ /* 0x008fc80003f25270 */
[----:B------:R-:W-:-:S05]  /*1460*/  SEL R4, R15, R4, !P1 ;  /* 0x000000040f047207 */ /* 0x000fca0004800000 */
[----:B------:R-:W-:Y:S02]  /*1470*/  IMAD.IADD R5, R3, 0x1, -R4 ;  /* 0x0000000103057824 */ /* 0x000fe400078e0a04 */
[----:B------:R-:W-:Y:S02]  /*1480*/  IMAD.IADD R3, R4, 0x1, -R3 ;  /* 0x0000000104037824 */ /* 0x000fe400078e0a03 */
[----:B------:R-:W-:Y:S02]  /*1490*/  IMAD R15, R5, R7, R15 ;  /* 0x00000007050f7224 */ /* 0x000fe400078e020f */
[----:B------:R-:W-:-:S07]  /*14a0*/  IMAD R14, R3, R2, R14 ;  /* 0x00000002030e7224 */ /* 0x000fce00078e020e */
.L_x_17:
[----:B------:R-:W-:Y:S01]  /*14b0*/  BAR.SYNC.DEFER_BLOCKING 0x0 ;  /* 0x0000000000007b1d */ /* 0x000fe20000010000 */
[----:B------:R-:W-:Y:S01]  /*14c0*/  UISETP.NE.AND UP1, UPT, UR8, 0x2, UPT ;  /* 0x000000020800788c */ /* 0x000fe2000bf25270 */
[----:B------:R-:W-:Y:S02]  /*14d0*/  ISETP.NE.OR P5, PT, R0, 0x2, !P5 ;  /* 0x000000020000780c */ /* 0x000fe40006fa5670 */
[----:B------:R-:W-:-:S06]  /*14e0*/  LOP3.LUT R2, R101, 0x1f, RZ, 0xc0, !PT ;  /* 0x0000001f65027812 */ /* 0x000fcc00078ec0ff */
[----:B------:R-:W-:Y:S05]  /*14f0*/  BRA.U UP1, `(.L_x_18) ;  /* 0x0000001501c47547 */ /* 0x000fea000b800000 */
[----:B------:R-:W1:Y:S01]  /*1500*/  LDCU UR15, c[0x0][0x38c] ;  /* 0x00007180ff0f77ac */ /* 0x000e620008000800 */
[----:B------:R-:W2:Y:S01]  /*1510*/  LDC R8, c[0x0][0x370] ;  /* 0x0000dc00ff087b82 */ /* 0x000ea20000000800 */
[----:B------:R-:W-:Y:S01]  /*1520*/  PLOP3.LUT P1, PT, PT, PT, UP2, 0x80, 0x8 ;  /* 0x000000000008781c */ /* 0x000fe20003f2f028 */
[----:B------:R-:W-:Y:S01]  /*1530*/  IMAD.MOV.U32 R17, RZ, RZ, 0x1 ;  /* 0x00000001ff117424 */ /* 0x000fe200078e00ff */
[----:B------:R-:W-:Y:S01]  /*1540*/  ISETP.EQ.OR P4, PT, R2, RZ, P5 ;  /* 0x000000ff0200720c */ /* 0x000fe20002f82670 */
[----:B------:R-:W-:Y:S01]  /*1550*/  IMAD.MOV.U32 R16, RZ, RZ, RZ ;  /* 0x000000ffff107224 */ /* 0x000fe200078e00ff */
[----:B------:R-:W-:Y:S02]  /*1560*/  PLOP3.LUT P1, PT, P1, PT, PT, 0x8, 0x80 ;  /* 0x000000000080781c */ /* 0x000fe40000f2e170 */
[----:B------:R-:W-:Y:S01]  /*1570*/  CS2R R12, SRZ ;  /* 0x00000000000c7805 */ /* 0x000fe2000001ff00 */
[----:B------:R-:W-:Y:S01]  /*1580*/  IMAD.MOV.U32 R11, RZ, RZ, 0x1 ;  /* 0x00000001ff0b7424 */ /* 0x000fe200078e00ff */
[----:B------:R-:W4:Y:S01]  /*1590*/  LDC R0, c[0x0][0x374] ;  /* 0x0000dd00ff007b82 */ /* 0x000f220000000800 */
[----:B------:R-:W2:Y:S01]  /*15a0*/  LDCU.64 UR24, c[0x0][0x348] ;  /* 0x00006900ff1877ac */ /* 0x000ea20008000a00 */
[----:B------:R-:W-:Y:S01]  /*15b0*/  UMOV UR13, URZ ;  /* 0x000000ff000d7c82 */ /* 0x000fe20008000000 */
[----:B-1----:R-:W-:-:S04]  /*15c0*/  UIADD3 UR5, UPT, UPT, UR15, 0x1f, URZ ;  /* 0x0000001f0f057890 */ /* 0x002fc8000fffe0ff */
[----:B------:R-:W-:-:S04]  /*15d0*/  USHF.R.S32.HI UR4, URZ, 0x1f, UR5 ;  /* 0x0000001fff047899 */ /* 0x000fc80008011405 */
[----:B------:R-:W-:-:S04]  /*15e0*/  ULEA.HI UR4, UR4, UR5, URZ, 0x5 ;  /* 0x0000000504047291 */ /* 0x000fc8000f8f28ff */
[----:B------:R-:W-:Y:S02]  /*15f0*/  USHF.R.S32.HI UR22, URZ, 0x5, UR4 ;  /* 0x00000005ff167899 */ /* 0x000fe40008011404 */
[----:B------:R-:W-:Y:S02]  /*1600*/  UIADD3 UR4, UPT, UPT, UR15, -0x1, URZ ;  /* 0xffffffff0f047890 */ /* 0x000fe4000fffe0ff */
[----:B------:R-:W-:Y:S02]  /*1610*/  UISETP.LT.U32.AND UP0, UPT, UR22, 0xe, UPT ;  /* 0x0000000e1600788c */ /* 0x000fe4000bf01070 */
[----:B------:R-:W-:Y:S02]  /*1620*/  UISETP.GE.U32.AND UP1, UPT, UR4, -0x3f, UPT ;  /* 0xffffffc10400788c */ /* 0x000fe4000bf26070 */
[----:B------:R-:W-:Y:S02]  /*1630*/  USEL UR21, UR22, 0xe, UP0 ;  /* 0x0000000e16157887 */ /* 0x000fe40008000000 */
[----:B------:R-:W-:-:S02]  /*1640*/  UIADD3 UR15, UPT, UPT, UR15, 0x3e, URZ ;  /* 0x0000003e0f0f7890 */ /* 0x000fc4000fffe0ff */
[----:B------:R-:W-:Y:S02]  /*1650*/  UIADD3 UR7, UPT, UPT, UR21, -0x1, URZ ;  /* 0xffffffff15077890 */ /* 0x000fe4000fffe0ff */
[----:B------:R-:W-:-:S03]  /*1660*/  UIADD3 UR14, UPT, UPT, UR22, -UR21, URZ ;  /* 0x80000015160e7290 */ /* 0x000fc6000fffe0ff */
[----:B------:R-:W-:-:S04]  /*1670*/  @UP1 UIADD3 UR7, UPT, UPT, UR21, URZ, URZ ;  /* 0x000000ff15071290 */ /* 0x000fc8000fffe0ff */
[----:B--2---:R-:W-:-:S12]  /*1680*/  UIADD3 UR7, UPT, UPT, UR7, 0x1, URZ ;  /* 0x0000000107077890 */ /* 0x004fd8000fffe0ff */
.L_x_36:
[----:B------:R-:W-:Y:S01]  /*1690*/  UISETP.NE.AND UP0, UPT, UR37, URZ, UPT ;  /* 0x000000ff2500728c */ /* 0x000fe2000bf05270 */
[----:B------:R-:W1:Y:S08]  /*16a0*/  S2UR UR37, SR_CgaCtaId ;  /* 0x00000000002579c3 */ /* 0x000e700000008800 */
[----:B------:R-:W-:Y:S05]  /*16b0*/  BRA.U UP0, `(.L_x_19) ;  /* 0x0000000100347547 */ /* 0x000fea000b800000 */
[----:B------:R-:W2:Y:S01]  /*16c0*/  S2R R2, SR_CgaCtaId ;  /* 0x0000000000027919 */ /* 0x000ea20000008800 */
[----:B------:R-:W-:-:S04]  /*16d0*/  MOV R3, 0x400 ;  /* 0x0000040000037802 */ /* 0x000fc80000000f00 */
[----:B--2---:R-:W-:Y:S02]  /*16e0*/  LEA R2, R2, R3, 0x18 ;  /* 0x0000000302027211 */ /* 0x004fe400078ec0ff */
[----:B------:R-:W-:-:S03]  /*16f0*/  SHF.L.U32 R3, R11, 0x1f, RZ ;  /* 0x0000001f0b037819 */ /* 0x000fc600000006ff */
[----:B------:R-:W-:-:S04]  /*1700*/  IMAD R2, R12, 0x8, R2 ;  /* 0x000000080c027824 */ /* 0x000fc800078e0202 */
[----:B------:R-:W2:Y:S02]  /*1710*/  SYNCS.PHASECHK.TRANS64.TRYWAIT P0, [R2+URZ+0x190], R3 ;  /* 0x00019003020075a7 */ /* 0x000ea400080011ff */
[----:B--2---:R-:W-:Y:S05]  /*1720*/  @!P0 BRA `(.L_x_20) ;  /* 0x0000006c007c8947 */ /* 0x004fea0003800000 */
.L_x_133:
[----:B------:R-:W-:Y:S01]  /*1730*/  VIADD R12, R12, 0x1 ;  /* 0x000000010c0c7836 */ /* 0x000fe20000000000 */
[----:B------:R2:W-:Y:S04]  /*1740*/  SYNCS.ARRIVE.TRANS64.A1T0 RZ, [R2+URZ+0x180], RZ ;  /* 0x000180ff02ff79a7 */ /* 0x0005e800081000ff */
[----:B------:R-:W-:-:S04]  /*1750*/  ISETP.NE.AND P0, PT, R12, 0x2, PT ;  /* 0x000000020c00780c */ /* 0x000fc80003f05270 */
[----:B------:R-:W-:Y:S02]  /*1760*/  SEL R12, R12, RZ, P0 ;  /* 0x000000ff0c0c7207 */ /* 0x000fe40000000000 */
[----:B--2---:R-:W-:-:S04]  /*1770*/  SEL R2, RZ, 0x1, P0 ;  /* 0x00000001ff027807 */ /* 0x004fc80000000000 */
[----:B------:R-:W-:-:S07]  /*1780*/  LOP3.LUT R11, R11, R2, RZ, 0x3c, !PT ;  /* 0x000000020b0b7212 */ /* 0x000fce00078e3cff */
.L_x_19:
[----:B------:R-:W-:Y:S01]  /*1790*/  UMOV UR4, 0x400 ;  /* 0x0000040000047882 */ /* 0x000fe20000000000 */
[----:B------:R-:W-:Y:S01]  /*17a0*/  SHF.L.U32 R2, R17, 0x1f, RZ ;  /* 0x0000001f11027819 */ /* 0x000fe200000006ff */
[----:B-1----:R-:W-:Y:S01]  /*17b0*/  ULEA UR4, UR37, UR4, 0x18 ;  /* 0x0000000425047291 */ /* 0x002fe2000f8ec0ff */
[----:B------:R-:W-:Y:S01]  /*17c0*/  R2UR UR35, R15 ;  /* 0x000000000f2372ca */ /* 0x000fe200000e0000 */
[----:B------:R-:W-:Y:S01]  /*17d0*/  UISETP.GE.U32.AND UP0, UPT, UR15, 0x3f, UPT ;  /* 0x0000003f0f00788c */ /* 0x000fe2000bf06070 */
[----:B------:R-:W-:Y:S01]  /*17e0*/  R2UR UR11, R14 ;  /* 0x000000000e0b72ca */ /* 0x000fe200000e0000 */
[----:B------:R-:W-:Y:S01]  /*17f0*/  ULEA UR5, UR13, UR4, 0x3 ;  /* 0x000000040d057291 */ /* 0x000fe2000f8e18ff */
[----:B------:R-:W-:-:S08]  /*1800*/  UMOV UR23, URZ ;  /* 0x000000ff00177c82 */ /* 0x000fd00008000000 */
[----:B------:R1:W2:Y:S01]  /*1810*/  SYNCS.PHASECHK.TRANS64.TRYWAIT P0, [UR5+0x70], R2 ;  /* 0x00007002ff0075a7 */ /* 0x0002a20008001105 */
[----:B------:R-:W-:Y:S02]  /*1820*/  USHF.L.U32 UR35, UR35, 0x7, URZ ;  /* 0x0000000723237899 */ /* 0x000fe400080006ff */
[----:B------:R-:W-:Y:S01]  /*1830*/  UIMAD UR11, UR11, 0x60, URZ ;  /* 0x000000600b0b78a4 */ /* 0x000fe2000f8e02ff */
[----:B------:R-:W-:Y:S11]  /*1840*/  BRA.U !UP0, `(.L_x_21) ;  /* 0x0000000108a87547 */ /* 0x000ff6000b800000 */
[----:B------:R-:W-:Y:S01]  /*1850*/  UMOV UR16, URZ ;  /* 0x000000ff00107c82 */ /* 0x000fe20008000000 */
[----:B------:R-:W-:-:S05]  /*1860*/  UMOV UR6, UR13 ;  /* 0x0000000d00067c82 */ /* 0x000fca0008000000 */
.L_x_26:
[----:B--2---:R-:W-:Y:S01]  /*1870*/  @!P5 MOV R3, 0x3800 ;  /* 0x000038000003d802 */ /* 0x004fe20000000f00 */
[----:B-1----:R-:W-:Y:S01]  /*1880*/  ULEA UR33, UR6, UR4, 0x3 ;  /* 0x0000000406217291 */ /* 0x002fe2000f8e18ff */
[----:B--2---:R-:W-:Y:S11]  /*1890*/  @P0 BRA `(.L_x_22) ;  /* 0x00000000000c0947 */ /* 0x004ff60003800000 */
[----:B------:R-:W-:Y:S04]  /*18a0*/  SHF.L.U32 R4, R17, 0x1f, RZ ;  /* 0x0000001f11047819 */ /* 0x000fe800000006ff */
[----:B------:R-:W2:Y:S02]  /*18b0*/  SYNCS.PHASECHK.TRANS64.TRYWAIT P0, [UR33+0x70], R4 ;  /* 0x00007004ff0075a7 */ /* 0x000ea40008001121 */
[----:B--2---:R-:W-:Y:S05]  /*18c0*/  @!P0 BRA `(.L_x_23) ;  /* 0x0000006c00288947 */ /* 0x004fea0003800000 */
.L_x_22:
[----:B------:R2:W-:Y:S01]  /*18d0*/  @!P5 SYNCS.ARRIVE.TRANS64 RZ, [UR33], R3 ;  /* 0x00000003ffffd9a7 */ /* 0x0005e20008000021 */
[----:B------:R-:W-:Y:S04]  /*18e0*/  BSSY.RECONVERGENT B0, `(.L_x_24) ;  /* 0x0000003000007945 */ /* 0x000fe80003800200 */
[----:B------:R-:W-:Y:S05]  /*18f0*/  @P4 BRA `(.L_x_25) ;  /* 0x0000000000044947 */ /* 0x000fea0003800000 */
[----:B------:R-:W-:Y:S05]  /*1900*/  BPT.TRAP 0x1 ;  /* 0x000000040000795c */ /* 0x000fea0000300000 */
.L_x_25:
[----:B------:R-:W-:Y:S05]  /*1910*/  BSYNC.RECONVERGENT B0 ;  /* 0x0000000000007941 */ /* 0x000fea0003800200 */
.L_x_24:
[----:B------:R-:W-:Y:S02]  /*1920*/  UIADD3 UR13, UPT, UPT, UR6, 0x1, URZ ;  /* 0x00000001060d7890 */ /* 0x000fe4000fffe0ff */
[----:B------:R-:W-:Y:S02]  /*1930*/  UIADD3 UR18, UP1, UPT, UR24, 0x80, URZ ;  /* 0x0000008018127890 */ /* 0x000fe4000ff3e0ff */
[----:B------:R-:W-:Y:S02]  /*1940*/  UISETP.NE.AND UP0, UPT, UR13, 0xe, UPT ;  /* 0x0000000e0d00788c */ /* 0x000fe4000bf05270 */
[----:B------:R-:W-:Y:S02]  /*1950*/  ULEA UR32, UR6, UR4, 0xd ;  /* 0x0000000406207291 */ /* 0x000fe4000f8e68ff */
[----:B------:R-:W-:Y:S02]  /*1960*/  USEL UR9, URZ, 0x1, UP0 ;  /* 0x00000001ff097887 */ /* 0x000fe40008000000 */
[----:B------:R-:W-:Y:S02]  /*1970*/  USEL UR13, UR13, URZ, UP0 ;  /* 0x000000ff0d0d7287 */ /* 0x000fe40008000000 */
[----:B------:R-:W-:Y:S02]  /*1980*/  USHF.L.U32 UR34, UR16, 0x5, URZ ;  /* 0x0000000510227899 */ /* 0x000fe400080006ff */
[----:B------:R-:W-:Y:S01]  /*1990*/  ULEA UR8, UR13, UR4, 0x3 ;  /* 0x000000040d087291 */ /* 0x000fe2000f8e18ff */
[----:B------:R-:W-:Y:S01]  /*19a0*/  LOP3.LUT R17, R17, UR9, RZ, 0x3c, !PT ;  /* 0x0000000911117c12 */ /* 0x000fe2000f8e3cff */
[----:B------:R-:W-:Y:S02]  /*19b0*/  UIADD3.X UR19, UPT, UPT, URZ, UR25, URZ, UP1, !UPT ;  /* 0x00000019ff137290 */ /* 0x000fe40008ffe4ff */
[----:B------:R-:W-:Y:S01]  /*19c0*/  UIADD3 UR32, UPT, UPT, UR32, 0x6400, URZ ;  /* 0x0000640020207890 */ /* 0x000fe2000fffe0ff */
[----:B-1----:R-:W-:Y:S01]  /*19d0*/  SHF.L.U32 R2, R17, 0x1f, RZ ;  /* 0x0000001f11027819 */ /* 0x002fe200000006ff */
[----:B------:R-:W-:Y:S02]  /*19e0*/  UIMAD UR5, UR6, 0x1800, UR4 ;  /* 0x00001800060578a4 */ /* 0x000fe4000f8e0204 */
[----:B------:R-:W-:Y:S01]  /*19f0*/  UIADD3 UR26, UP0, UPT, UR24, 0x180, URZ ;  /* 0x00000180181a7890 */ /* 0x000fe2000ff1e0ff */
[----:B------:R1:W1:Y:S01]  /*1a00*/  SYNCS.PHASECHK.TRANS64.TRYWAIT P0, [UR8+0x70], R2 ;  /* 0x00007002ff0075a7 */ /* 0x0002620008001108 */
[----:B------:R-:W-:Y:S01]  /*1a10*/  UMOV UR28, 0x0 ;  /* 0x00000000001c7882 */ /* 0x000fe20000000000 */
[----:B------:R-:W-:Y:S01]  /*1a20*/  UMOV UR29, 0x10000000 ;  /* 0x10000000001d7882 */ /* 0x000fe20000000000 */
[----:B------:R-:W-:Y:S01]  /*1a30*/  UIADD3 UR8, UPT, UPT, UR5, 0x22400, URZ ;  /* 0x0002240005087890 */ /* 0x000fe2000fffe0ff */
[----:B------:R1:W-:Y:S01]  /*1a40*/  UTMALDG.3D [UR32], [UR18], desc[UR28] ;  /* 0x00001c20120075b4 */ /* 0x0003e20008011000 */
[----:B------:R-:W-:Y:S02]  /*1a50*/  UIADD3.X UR27, UPT, UPT, URZ, UR25, URZ, UP0, !UPT ;  /* 0x00000019ff1b7290 */ /* 0x000fe400087fe4ff */
[----:B------:R-:W-:Y:S01]  /*1a60*/  UIADD3 UR16, UPT, UPT, UR16, 0x1, URZ ;  /* 0x0000000110107890 */ /* 0x000fe2000fffe0ff */
[----:B------:R-:W-:Y:S01]  /*1a70*/  UMOV UR12, UR36 ;  /* 0x00000024000c7c82 */ /* 0x000fe20008000000 */
[----:B------:R-:W-:Y:S01]  /*1a80*/  UMOV UR9, UR33 ;  /* 0x0000002100097c82 */ /* 0x000fe20008000000 */
[----:B------:R-:W-:Y:S01]  /*1a90*/  UMOV UR10, UR34 ;  /* 0x00000022000a7c82 */ /* 0x000fe20008000000 */
[----:B------:R-:W-:Y:S03]  /*1aa0*/  UISETP.NE.AND UP0, UPT, UR16, UR7, UPT ;  /* 0x000000071000728c */ /* 0x000fe6000bf05270 */
[----:B------:R1:W-:Y:S01]  /*1ab0*/  UTMALDG.3D [UR8], [UR26], desc[UR28] ;  /* 0x00001c081a0075b4 */ /* 0x0003e20008011000 */
[----:B------:R-:W-:Y:S01]  /*1ac0*/  UMOV UR23, UR7 ;  /* 0x0000000700177c82 */ /* 0x000fe20008000000 */
[----:B------:R-:W-:Y:S04]  /*1ad0*/  UMOV UR6, UR13 ;  /* 0x0000000d00067c82 */ /* 0x000fe80008000000 */
[----:B------:R-:W-:Y:S05]  /*1ae0*/  BRA.U UP0, `(.L_x_26) ;  /* 0xfffffffd00607547 */ /* 0x000fea000b83ffff */
.L_x_21:
[----:B------:R-:W-:Y:S01]  /*1af0*/  ULEA UR5, UR13, UR4, 0x3 ;  /* 0x000000040d057291 */ /* 0x000fe2000f8e18ff */
[----:B-1----:R-:W-:Y:S01]  /*1b00*/  SHF.L.U32 R2, R17, 0x1f, RZ ;  /* 0x0000001f11027819 */ /* 0x002fe200000006ff */
[----:B------:R-:W-:Y:S01]  /*1b10*/  @!P1 SYNCS.ARRIVE.TRANS64.A1T0 RZ, [UR4+0x118], RZ ;  /* 0x000118ffffff99a7 */ /* 0x000fe20008100004 */
[----:B------:R-:W-:-:S06]  /*1b20*/  UISETP.GT.AND UP0, UPT, UR22, UR21, UPT ;  /* 0x000000151600728c */ /* 0x000fcc000bf04270 */
[----:B--2---:R1:W2:Y:S03]  /*1b30*/  SYNCS.PHASECHK.TRANS64.TRYWAIT P0, [UR5+0x70], R2 ;  /* 0x00007002ff0075a7 */ /* 0x0042a60008001105 */
[----:B------:R-:W-:Y:S05]  /*1b40*/  BRA.U !UP0, `(.L_x_27) ;  /* 0x0000000108ac7547 */ /* 0x000fea000b800000 */
[----:B------:R-:W-:Y:S01]  /*1b50*/  UIADD3 UR26, UPT, UPT, UR14, UR23, URZ ;  /* 0x000000170e1a7290 */ /* 0x000fe2000fffe0ff */
[----:B------:R-:W-:-:S11]  /*1b60*/  UMOV UR6, UR13 ;  /* 0x0000000d00067c82 */ /* 0x000fd60008000000 */
.L_x_32:
[----:B--2---:R-:W-:Y:S01]  /*1b70*/  @!P5 MOV R3, 0x3800 ;  /* 0x000038000003d802 */ /* 0x004fe20000000f00 */
[----:B-1----:R-:W-:Y:S01]  /*1b80*/  ULEA UR17, UR6, UR4, 0x3 ;  /* 0x0000000406117291 */ /* 0x002fe2000f8e18ff */
[----:B--2---:R-:W-:Y:S11]  /*1b90*/  @P0 BRA `(.L_x_28) ;  /* 0x00000000000c0947 */ /* 0x004ff60003800000 */
[----:B------:R-:W-:Y:S04]  /*1ba0*/  SHF.L.U32 R4, R17, 0x1f, RZ ;  /* 0x0000001f11047819 */ /* 0x000fe800000006ff */
[----:B------:R-:W2:Y:S02]  /*1bb0*/  SYNCS.PHASECHK.TRANS64.TRYWAIT P0, [UR17+0x70], R4 ;  /* 0x00007004ff0075a7 */ /* 0x000ea40008001111 */
[----:B--2---:R-:W-:Y:S05]  /*1bc0*/  @!P0 BRA `(.L_x_29) ;  /* 0x0000006800808947 */ /* 0x004fea0003800000 */
.L_x_28:
[----:B------:R2:W-:Y:S01]  /*1bd0*/  @!P5 SYNCS.ARRIVE.TRANS64 RZ, [UR17], R3 ;  /* 0x00000003ffffd9a7 */ /* 0x0005e20008000011 */
[----:B------:R-:W-:Y:S04]  /*1be0*/  BSSY.RECONVERGENT B0, `(.L_x_30) ;  /* 0x0000003000007945 */ /* 0x000fe80003800200 */
[----:B------:R-:W-:Y:S05]  /*1bf0*/  @P4 BRA `(.L_x_31) ;  /* 0x0000000000044947 */ /* 0x000fea0003800000 */
[----:B------:R-:W-:Y:S05]  /*1c00*/  BPT.TRAP 0x1 ;  /* 0x000000040000795c */ /* 0x000fea0000300000 */
.L_x_31:
[----:B------:R-:W-:Y:S05]  /*1c10*/  BSYNC.RECONVERGENT B0 ;  /* 0x0000000000007941 */ /* 0x000fea0003800200 */
.L_x_30:
[----:B------:R-:W-:Y:S02]  /*1c20*/  UIADD3 UR13, UPT, UPT, UR6, 0x1, URZ ;  /* 0x00000001060d7890 */ /* 0x000fe4000fffe0ff */
[----:B------:R-:W-:Y:S02]  /*1c30*/  ULEA UR16, UR6, UR4, 0xd ;  /* 0x0000000406107291 */ /* 0x000fe4000f8e68ff */
[----:B------:R-:W-:Y:S02]  /*1c40*/  UISETP.NE.AND UP0, UPT, UR13, 0xe, UPT ;  /* 0x0000000e0d00788c */ /* 0x000fe4000bf05270 */
[----:B------:R-:W-:Y:S02]  /*1c50*/  UIADD3 UR32, UP1, UPT, UR24, 0x80, URZ ;  /* 0x0000008018207890 */ /* 0x000fe4000ff3e0ff */
[----:B------:R-:W-:Y:S02]  /*1c60*/  USEL UR9, URZ, 0x1, UP0 ;  /* 0x00000001ff097887 */ /* 0x000fe40008000000 */
[----:B------:R-:W-:Y:S02]  /*1c70*/  USEL UR13, UR13, URZ, UP0 ;  /* 0x000000ff0d0d7287 */ /* 0x000fe40008000000 */
[----:B------:R-:W-:Y:S02]  /*1c80*/  USHF.L.U32 UR18, UR23, 0x5, URZ ;  /* 0x0000000517127899 */ /* 0x000fe400080006ff */
[----:B------:R-:W-:Y:S01]  /*1c90*/  ULEA UR8, UR13, UR4, 0x3 ;  /* 0x000000040d087291 */ /* 0x000fe2000f8e18ff */
[----:B------:R-:W-:Y:S01]  /*1ca0*/  LOP3.LUT R17, R17, UR9, RZ, 0x3c, !PT ;  /* 0x0000000911117c12 */ /* 0x000fe2000f8e3cff */
[----:B------:R-:W-:Y:S02]  /*1cb0*/  UIADD3 UR16, UPT, UPT, UR16, 0x6400, URZ ;  /* 0x0000640010107890 */ /* 0x000fe4000fffe0ff */
[----:B------:R-:W-:Y:S01]  /*1cc0*/  UIADD3.X UR33, UPT, UPT, URZ, UR25, URZ, UP1, !UPT ;  /* 0x00000019ff217290 */ /* 0x000fe20008ffe4ff */
[----:B-1----:R-:W-:Y:S01]  /*1cd0*/  SHF.L.U32 R2, R17, 0x1f, RZ ;  /* 0x0000001f11027819 */ /* 0x002fe200000006ff */
[----:B------:R-:W-:Y:S02]  /*1ce0*/  UIMAD UR5, UR6, 0x1800, UR4 ;  /* 0x00001800060578a4 */ /* 0x000fe4000f8e0204 */
[----:B------:R-:W-:Y:S01]  /*1cf0*/  UIADD3 UR30, UP0, UPT, UR24, 0x180, URZ ;  /* 0x00000180181e7890 */ /* 0x000fe2000ff1e0ff */
[----:B------:R1:W1:Y:S01]  /*1d00*/  SYNCS.PHASECHK.TRANS64.TRYWAIT P0, [UR8+0x70], R2 ;  /* 0x00007002ff0075a7 */ /* 0x0002620008001108 */
[----:B------:R-:W-:Y:S01]  /*1d10*/  UIADD3 UR8, UPT, UPT, UR5, 0x22400, URZ ;  /* 0x0002240005087890 */ /* 0x000fe2000fffe0ff */
[----:B------:R-:W-:Y:S01]  /*1d20*/  UMOV UR28, 0x0 ;  /* 0x00000000001c7882 */ /* 0x000fe20000000000 */
[----:B------:R-:W-:Y:S01]  /*1d30*/  UMOV UR29, 0x10000000 ;  /* 0x10000000001d7882 */ /* 0x000fe20000000000 */
[----:B------:R-:W-:Y:S01]  /*1d40*/  UMOV UR19, UR35 ;  /* 0x0000002300137c82 */ /* 0x000fe20008000000 */
[----:B------:R-:W-:Y:S01]  /*1d50*/  UMOV UR20, UR36 ;  /* 0x0000002400147c82 */ /* 0x000fe20008000000 */
[----:B------:R-:W-:Y:S01]  /*1d60*/  UIADD3.X UR31, UPT, UPT, URZ, UR25, URZ, UP0, !UPT ;  /* 0x00000019ff1f7290 */ /* 0x000fe200087fe4ff */
[----:B------:R1:W-:Y:S01]  /*1d70*/  UTMALDG.3D [UR16], [UR32], desc[UR28] ;  /* 0x00001c10200075b4 */ /* 0x0003e20008011000 */
[----:B------:R-:W-:Y:S01]  /*1d80*/  UIADD3 UR23, UPT, UPT, UR23, 0x1, URZ ;  /* 0x0000000117177890 */ /* 0x000fe2000fffe0ff */
[----:B------:R-:W-:Y:S01]  /*1d90*/  UMOV UR12, UR36 ;  /* 0x00000024000c7c82 */ /* 0x000fe20008000000 */
[----:B------:R-:W-:Y:S01]  /*1da0*/  UMOV UR9, UR17 ;  /* 0x0000001100097c82 */ /* 0x000fe20008000000 */
[----:B------:R-:W-:Y:S01]  /*1db0*/  UMOV UR10, UR18 ;  /* 0x00000012000a7c82 */ /* 0x000fe20008000000 */
[----:B------:R-:W-:Y:S03]  /*1dc0*/  UISETP.NE.AND UP0, UPT, UR23, UR26, UPT ;  /* 0x0000001a1700728c */ /* 0x000fe6000bf05270 */
[----:B------:R1:W-:Y:S01]  /*1dd0*/  UTMALDG.3D [UR8], [UR30], desc[UR28] ;  /* 0x00001c081e0075b4 */ /* 0x0003e20008011000 */
[----:B------:R-:W-:Y:S05]  /*1de0*/  UMOV UR6, UR13 ;  /* 0x0000000d00067c82 */ /* 0x000fea0008000000 */
[----:B------:R-:W-:Y:S05]  /*1df0*/  BRA.U UP0, `(.L_x_32) ;  /* 0xfffffffd005c7547 */ /* 0x000fea000b83ffff */
.L_x_27:
[C---:B-1----:R-:W-:Y:S01]  /*1e00*/  LEA R2, R16.reuse, UR4, 0x3 ;  /* 0x0000000410027c11 */ /* 0x042fe2000f8e18ff */
[----:B------:R-:W-:Y:S01]  /*1e10*/  NOP ;  /* 0x0000000000007918 */ /* 0x000fe20000000000 */
[----:B--2---:R-:W-:Y:S02]  /*1e20*/  SHF.L.U32 R3, R13, 0x1f, RZ ;  /* 0x0000001f0d037819 */ /* 0x004fe400000006ff */
[----:B------:R-:W-:Y:S02]  /*1e30*/  LEA R4, R16, UR4, 0x4 ;  /* 0x0000000410047c11 */ /* 0x000fe4000f8e20ff */
[----:B------:R-:W1:Y:S02]  /*1e40*/  SYNCS.PHASECHK.TRANS64.TRYWAIT P0, [R2+URZ+0x120], R3 ;  /* 0x00012003020075a7 */ /* 0x000e6400080011ff */
[----:B-1----:R-:W-:Y:S05]  /*1e50*/  @!P0 BRA `(.L_x_33) ;  /* 0x0000006400f48947 */ /* 0x002fea0003800000 */
.L_x_136:
[----:B------:R-:W2:Y:S01]  /*1e60*/  LDS.128 R4, [R4+0x1b0] ;  /* 0x0001b00004047984 */ /* 0x000ea20000000c00 */
[----:B---3--:R-:W-:Y:S01]  /*1e70*/  ISETP.GE.AND P0, PT, R37, 0x1, PT ;  /* 0x000000012500780c */ /* 0x008fe20003f06270 */
[----:B-1----:R-:W-:Y:S01]  /*1e80*/  VIADD R2, R2, 0x130 ;  /* 0x0000013002027836 */ /* 0x002fe20000000000 */
[----:B------:R-:W-:Y:S01]  /*1e90*/  @!PT LDS RZ, [RZ] ;  /* 0x00000000fffff984 */ /* 0x000fe20000000800 */
[----:B------:R-:W-:Y:S01]  /*1ea0*/  @!PT LDS RZ, [RZ] ;  /* 0x00000000fffff984 */ /* 0x000fe20000000800 */
[----:B------:R-:W-:Y:S01]  /*1eb0*/  @!PT LDS RZ, [RZ] ;  /* 0x00000000fffff984 */ /* 0x000fe20000000800 */
[----:B------:R-:W-:Y:S01]  /*1ec0*/  @!PT LDS RZ, [RZ] ;  /* 0x00000000fffff984 */ /* 0x000fe20000000800 */
[----:B------:R1:W-:Y:S06]  /*1ed0*/  MEMBAR.ALL.CTA ;  /* 0x0000000000007992 */ /* 0x0003ec0000008000 */
[----:B-1----:R-:W1:Y:S01]  /*1ee0*/  FENCE.VIEW.ASYNC.S ;  /* 0x00000000000073c6 */ /* 0x002e620000000000 */
[----:B------:R-:W-:-:S04]  /*1ef0*/  PRMT R2, RZ, 0x654, R2 ;  /* 0x00000654ff027816 */ /* 0x000fc80000000002 */
[----:B-1----:R1:W-:Y:S01]  /*1f00*/  SYNCS.ARRIVE.TRANS64.RED.A1T0 RZ, [R2+URZ], RZ ;  /* 0x000000ff02ff79a7 */ /* 0x0023e200081004ff */
[----:B--2---:R-:W-:-:S13]  /*1f10*/  LOP3.LUT P2, RZ, R6, 0x1, RZ, 0xc0, !PT ;  /* 0x0000000106ff7812 */ /* 0x004fda000784c0ff */
[----:B------:R-:W-:Y:S01]  /*1f20*/  @P2 SHF.R.U32.HI R3, RZ, 0x10, R5 ;  /* 0x00000010ff032819 */ /* 0x000fe20000011605 */
[----:B------:R-:W-:Y:S01]  /*1f30*/  VOTEU.ANY UP0, P2 ;  /* 0x0000000000ff7886 */ /* 0x000fe20001000100 */
[----:B------:R-:W-:Y:S02]  /*1f40*/  @P2 MOV R10, R4 ;  /* 0x00000004000a2202 */ /* 0x000fe40000000f00 */
[----:B------:R-:W-:Y:S02]  /*1f50*/  @P2 R2UR.BROADCAST UR5, R3 ;  /* 0x00000000030522ca */ /* 0x000fe400008e0000 */
[----:B------:R-:W-:-:S11]  /*1f60*/  @P2 LOP3.LUT R9, R5, 0xffff, RZ, 0xc0, !PT ;  /* 0x0000ffff05092812 */ /* 0x000fd600078ec0ff */
[----:B------:R-:W-:Y:S01]  /*1f70*/  @UP0 UMOV UR36, UR5 ;  /* 0x0000000500240c82 */ /* 0x000fe20008000000 */
[----:B-1----:R-:W-:Y:S05]  /*1f80*/  @!P0 BRA `(.L_x_34) ;  /* 0x0000000000b88947 */ /* 0x002fea0003800000 */
[----:B------:R-:W4:Y:S01]  /*1f90*/  LDC.64 R4, c[0x0][0xb18] ;  /* 0x0002c600ff047b82 */ /* 0x000f220000000a00 */
[----:B------:R-:W-:-:S07]  /*1fa0*/  ISETP.NE.AND P3, PT, R37, 0x1, PT ;  /* 0x000000012500780c */ /* 0x000fce0003f65270 */
[----:B------:R-:W1:Y:S08]  /*1fb0*/  LDC.64 R6, c[0x0][0xb10] ;  /* 0x0002c400ff067b82 */ /* 0x000e700000000a00 */
[----:B------:R-:W2:Y:S08]  /*1fc0*/  LDC R14, c[0x0][0xb20] ;  /* 0x0002c800ff0e7b82 */ /* 0x000eb00000000800 */
[----:B------:R-:W3:Y:S01]  /*1fd0*/  LDC R15, c[0x0][0xb0c] ;  /* 0x0002c300ff0f7b82 */ /* 0x000ee20000000800 */
[----:B----4-:R-:W-:Y:S01]  /*1fe0*/  IMAD.HI.U32 R19, R0, R5, RZ ;  /* 0x0000000500137227 */ /* 0x010fe200078e00ff */
[----:B------:R-:W-:-:S03]  /*1ff0*/  ISETP.NE.AND P0, PT, R4, 0x1, PT ;  /* 0x000000010400780c */ /* 0x000fc60003f05270 */
[----:B------:R-:W-:-:S03]  /*2000*/  IMAD.HI.U32 R5, R9, R5, RZ ;  /* 0x0000000509057227 */ /* 0x000fc600078e00ff */
[----:B------:R-:W4:Y:S01]  /*2010*/  LDC.64 R2, c[0x0][0xb28] ;  /* 0x0002ca00ff027b82 */ /* 0x000f220000000a00 */
[----:B-1----:R-:W-:-:S04]  /*2020*/  IMAD.HI.U32 R20, R8, R6, RZ ;  /* 0x0000000608147227 */ /* 0x002fc800078e00ff */
[----:B------:R-:W-:Y:S01]  /*2030*/  IMAD.HI.U32 R21, R10, R6, RZ ;  /* 0x000000060a157227 */ /* 0x000fe200078e00ff */
[----:B------:R-:W-:Y:S02]  /*2040*/  SHF.R.U32.HI R20, RZ, R7, R20 ;  /* 0x00000007ff147219 */ /* 0x000fe40000011614 */
[-C--:B--2---:R-:W-:Y:S02]  /*2050*/  SHF.R.U32.HI R19, RZ, R14.reuse, R19 ;  /* 0x0000000eff137219 */ /* 0x084fe40000011613 */
[----:B------:R-:W-:Y:S02]  /*2060*/  SHF.R.U32.HI R5, RZ, R14, R5 ;  /* 0x0000000eff057219 */ /* 0x000fe40000011605 */
[----:B------:R-:W-:Y:S02]  /*2070*/  SEL R19, R0, R19, !P0 ;  /* 0x0000001300137207 */ /* 0x000fe40004000000 */
[----:B------:R-:W-:Y:S02]  /*2080*/  SHF.R.U32.HI R21, RZ, R7, R21 ;  /* 0x00000007ff157219 */ /* 0x000fe40000011615 */
[----:B---3--:R-:W-:-:S02]  /*2090*/  ISETP.NE.AND P1, PT, R15, 0x1, PT ;  /* 0x000000010f00780c */ /* 0x008fc40003f25270 */
[----:B------:R-:W-:Y:S02]  /*20a0*/  SEL R5, R9, R5, !P0 ;  /* 0x0000000509057207 */ /* 0x000fe40004000000 */
[----:B------:R-:W-:Y:S02]  /*20b0*/  SEL R20, R8, R20, !P1 ;  /* 0x0000001408147207 */ /* 0x000fe40004800000 */
[----:B------:R-:W-:Y:S01]  /*20c0*/  SEL R21, R10, R21, !P1 ;  /* 0x000000150a157207 */ /* 0x000fe20004800000 */
[----:B----4-:R-:W-:-:S04]  /*20d0*/  IMAD.HI.U32 R18, R19, R2, RZ ;  /* 0x0000000213127227 */ /* 0x010fc800078e00ff */
        /* <DEDUP_REMOVED lines=10> */
[----:B------:R-:W-:-:S04]  /*2180*/  @!P0 IMAD.HI.U32 R7, R21, R2, RZ ;  /* 0x0000000215078227 */ /* 0x000fc800078e00ff */
[----:B------:R-:W-:Y:S01]  /*2190*/  IMAD.MOV R2, RZ, RZ, -R6 ;  /* 0x000000ffff027224 */ /* 0x000fe200078e0a06 */
[----:B------:R-:W-:Y:S02]  /*21a0*/  @!P0 SHF.R.U32.HI R3, RZ, R3, R7 ;  /* 0x00000003ff038219 */ /* 0x000fe40000011607 */
[----:B------:R-:W-:Y:S01]  /*21b0*/  IADD3 R7, PT, PT, -R5, RZ, RZ ;  /* 0x000000ff05077210 */ /* 0x000fe20007ffe1ff */
[----:B------:R-:W-:Y:S01]  /*21c0*/  IMAD R2, R37, R2, R5 ;  /* 0x0000000225027224 */ /* 0x000fe200078e0205 */
        /* <DEDUP_REMOVED lines=10> */
.L_x_34:
[----:B------:R-:W1:Y:S02]  /*2270*/  LDCU UR5, c[0x0][0xb30] ;  /* 0x00016600ff0577ac */ /* 0x000e640008000800 */
[----:B-1----:R-:W-:-:S09]  /*2280*/  UISETP.NE.AND UP0, UPT, UR5, 0x1, UPT ;  /* 0x000000010500788c */ /* 0x002fd2000bf05270 */
[----:B------:R-:W-:Y:S05]  /*2290*/  BRA.U UP0, `(.L_x_35) ;  /* 0x0000000100407547 */ /* 0x000fea000b800000 */
[----:B------:R-:W1:Y:S08]  /*22a0*/  LDC.64 R4, c[0x0][0xb10] ;  /* 0x0002c400ff047b82 */ /* 0x000e700000000a00 */
[----:B------:R-:W2:Y:S08]  /*22b0*/  LDC.64 R2, c[0x0][0xb18] ;  /* 0x0002c600ff027b82 */ /* 0x000eb00000000a00 */
[----:B------:R-:W3:Y:S08]  /*22c0*/  LDC R6, c[0x0][0xb20] ;  /* 0x0002c800ff067b82 */ /* 0x000ef00000000800 */
[----:B------:R-:W4:Y:S01]  /*22d0*/  LDC R7, c[0x0][0xb0c] ;  /* 0x0002c300ff077b82 */ /* 0x000f220000000800 */
[----:B-1----:R-:W-:-:S05]  /*22e0*/  IMAD.HI.U32 R4, R10, R4, RZ ;  /* 0x000000040a047227 */ /* 0x002fca00078e00ff */
[----:B------:R-:W-:Y:S01]  /*22f0*/  SHF.R.U32.HI R4, RZ, R5, R4 ;  /* 0x00000005ff047219 */ /* 0x000fe20000011604 */
[----:B--2---:R-:W-:Y:S01]  /*2300*/  IMAD.HI.U32 R3, R9, R3, RZ ;  /* 0x0000000309037227 */ /* 0x004fe200078e00ff */
[----:B------:R-:W-:-:S04]  /*2310*/  ISETP.NE.AND P0, PT, R2, 0x1, PT ;  /* 0x000000010200780c */ /* 0x000fc80003f05270 */
[----:B---3--:R-:W-:-:S04]  /*2320*/  SHF.R.U32.HI R3, RZ, R6, R3 ;  /* 0x00000006ff037219 */ /* 0x008fc80000011603 */
[----:B------:R-:W-:Y:S02]  /*2330*/  SEL R3, R9, R3, !P0 ;  /* 0x0000000309037207 */ /* 0x000fe40004000000 */
[----:B----4-:R-:W-:-:S04]  /*2340*/  ISETP.NE.AND P1, PT, R7, 0x1, PT ;  /* 0x000000010700780c */ /* 0x010fc80003f25270 */
[----:B------:R-:W-:-:S05]  /*2350*/  SEL R4, R10, R4, !P1 ;  /* 0x000000040a047207 */ /* 0x000fca0004800000 */
[----:B------:R-:W-:Y:S02]  /*2360*/  IMAD.IADD R5, R3, 0x1, -R4 ;  /* 0x0000000103057824 */ /* 0x000fe400078e0a04 */
[----:B------:R-:W-:Y:S02]  /*2370*/  IMAD.IADD R3, R4, 0x1, -R3 ;  /* 0x0000000104037824 */ /* 0x000fe400078e0a03 */
[----:B------:R-:W-:Y:S02]  /*2380*/  IMAD R10, R5, R7, R10 ;  /* 0x00000007050a7224 */ /* 0x000fe400078e020a */
[----:B------:R-:W-:-:S07]  /*2390*/  IMAD R9, R3, R2, R9 ;  /* 0x0000000203097224 */ /* 0x000fce00078e0209 */
.L_x_35:
[----:B------:R-:W-:Y:S01]  /*23a0*/  VIADD R16, R16, 0x1 ;  /* 0x0000000110107836 */ /* 0x000fe20000000000 */
[----:B------:R-:W-:Y:S01]  /*23b0*/  PLOP3.LUT P1, PT, PT, PT, PT, 0x80, 0x8 ;  /* 0x000000000008781c */ /* 0x000fe20003f2f070 */
[----:B------:R-:W-:Y:S02]  /*23c0*/  IMAD.IADD R15, R10, 0x1, R87 ;  /* 0x000000010a0f7824 */ /* 0x000fe400078e0257 */
[----:B------:R-:W-:Y:S01]  /*23d0*/  IMAD.IADD R14, R9, 0x1, R86 ;  /* 0x00000001090e7824 */ /* 0x000fe200078e0256 */
[----:B------:R-:W-:-:S04]  /*23e0*/  ISETP.NE.AND P0, PT, R16, 0x2, PT ;  /* 0x000000021000780c */ /* 0x000fc80003f05270 */
[----:B------:R-:W-:Y:S02]  /*23f0*/  SEL R2, RZ, 0x1, P0 ;  /* 0x00000001ff027807 */ /* 0x000fe40000000000 */
[----:B------:R-:W-:Y:S02]  /*2400*/  SEL R16, R16, RZ, P0 ;  /* 0x000000ff10107207 */ /* 0x000fe40000000000 */
[----:B------:R-:W-:Y:S01]  /*2410*/  LOP3.LUT R13, R13, R2, RZ, 0x3c, !PT ;  /* 0x000000020d0d7212 */ /* 0x000fe200078e3cff */
[----:B------:R-:W-:Y:S06]  /*2420*/  @P2 BRA `(.L_x_36) ;  /* 0xfffffff000982947 */ /* 0x000fec000383ffff */
[----:B------:R-:W-:Y:S01]  /*2430*/  UIADD3 UR4, UPT, UPT, UR4, 0x70, URZ ;  /* 0x0000007004047890 */ /* 0x000fe2000fffe0ff */
[----:B------:R-:W-:-:S03]  /*2440*/  SHF.L.U32 R2, R17, 0x1f, RZ ;  /* 0x0000001f11027819 */ /* 0x000fc600000006ff */
[----:B------:R-:W-:-:S09]  /*2450*/  ULEA UR5, UR13, UR4, 0x3 ;  /* 0x000000040d057291 */ /* 0x000fd2000f8e18ff */
[----:B------:R-:W1:Y:S02]  /*2460*/  SYNCS.PHASECHK.TRANS64.TRYWAIT P0, [UR5], R2 ;  /* 0x00000002ff0075a7 */ /* 0x000e640008001105 */
[----:B-1----:R-:W-:Y:S05]  /*2470*/  @!P0 BRA `(.L_x_37) ;  /* 0x0000006000808947 */ /* 0x002fea0003800000 */
.L_x_138:
[----:B------:R-:W-:-:S04]  /*2480*/  UIADD3 UR6, UPT, UPT, UR13, 0x1, URZ ;  /* 0x000000010d067890 */ /* 0x000fc8000fffe0ff */
[----:B------:R-:W-:-:S04]  /*2490*/  UISETP.NE.AND UP0, UPT, UR6, 0xe, UPT ;  /* 0x0000000e0600788c */ /* 0x000fc8000bf05270 */
[----:B------:R-:W-:Y:S02]  /*24a0*/  USEL UR7, URZ, 0x1, UP0 ;  /* 0x00000001ff077887 */ /* 0x000fe40008000000 */
[----:B------:R-:W-:-:S04]  /*24b0*/  USEL UR6, UR6, URZ, UP0 ;  /* 0x000000ff06067287 */ /* 0x000fc80008000000 */
[----:B------:R-:W-:Y:S01]  /*24c0*/  ULEA UR5, UR6, UR4, 0x3 ;  /* 0x0000000406057291 */ /* 0x000fe2000f8e18ff */
[----:B-1----:R-:W-:-:S04]  /*24d0*/  LOP3.LUT R2, R17, UR7, RZ, 0x3c, !PT ;  /* 0x0000000711027c12 */ /* 0x002fc8000f8e3cff */
[----:B------:R-:W-:-:S04]  /*24e0*/  SHF.L.U32 R3, R2, 0x1f, RZ ;  /* 0x0000001f02037819 */ /* 0x000fc800000006ff */
[----:B------:R-:W1:Y:S02]  /*24f0*/  SYNCS.PHASECHK.TRANS64.TRYWAIT P0, [UR5], R3 ;  /* 0x00000003ff0075a7 */ /* 0x000e640008001105 */
[----:B-1----:R-:W-:Y:S05]  /*2500*/  @!P0 BRA `(.L_x_38) ;  /* 0x0000006000748947 */ /* 0x002fea0003800000 */
.L_x_140:
[----:B------:R-:W-:-:S04]  /*2510*/  UIADD3 UR6, UPT, UPT, UR6, 0x1, URZ ;  /* 0x0000000106067890 */ /* 0x000fc8000fffe0ff */
[----:B------:R-:W-:-:S04]  /*2520*/  UISETP.NE.AND UP0, UPT, UR6, 0xe, UPT ;  /* 0x0000000e0600788c */ /* 0x000fc8000bf05270 */
[----:B------:R-:W-:Y:S02]  /*2530*/  USEL UR7, URZ, 0x1, UP0 ;  /* 0x00000001ff077887 */ /* 0x000fe40008000000 */
[----:B------:R-:W-:-:S04]  /*2540*/  USEL UR6, UR6, URZ, UP0 ;  /* 0x000000ff06067287 */ /* 0x000fc80008000000 */
[----:B------:R-:W-:Y:S01]  /*2550*/  ULEA UR5, UR6, UR4, 0x3 ;  /* 0x0000000406057291 */ /* 0x000fe2000f8e18ff */
[----:B------:R-:W-:-:S04]  /*2560*/  LOP3.LUT R2, R2, UR7, RZ, 0x3c, !PT ;  /* 0x0000000702027c12 */ /* 0x000fc8000f8e3cff */
[----:B-1----:R-:W-:-:S04]  /*2570*/  SHF.L.U32 R3, R2, 0x1f, RZ ;  /* 0x0000001f02037819 */ /* 0x002fc800000006ff */
[----:B------:R-:W1:Y:S02]  /*2580*/  SYNCS.PHASECHK.TRANS64.TRYWAIT P0, [UR5], R3 ;  /* 0x00000003ff0075a7 */ /* 0x000e640008001105 */
[----:B-1----:R-:W-:Y:S05]  /*2590*/  @!P0 BRA `(.L_x_39) ;  /* 0x0000006000688947 */ /* 0x002fea0003800000 */
.L_x_142:
        /* <DEDUP_REMOVED lines=9> */
.L_x_144:
        /* <DEDUP_REMOVED lines=9> */
.L_x_146:
        /* <DEDUP_REMOVED lines=9> */
.L_x_148:
        /* <DEDUP_REMOVED lines=9> */
.L_x_150:
        /* <DEDUP_REMOVED lines=9> */
.L_x_152:
        /* <DEDUP_REMOVED lines=9> */
.L_x_154:
        /* <DEDUP_REMOVED lines=9> */
.L_x_156:
        /* <DEDUP_REMOVED lines=9> */
.L_x_158:
        /* <DEDUP_REMOVED lines=9> */
.L_x_160:
        /* <DEDUP_REMOVED lines=9> */
.L_x_162:
[----:B------:R-:W-:-:S04]  /*2b40*/  UIADD3 UR6, UPT, UPT, UR6, 0x1, URZ ;  /* 0x0000000106067890 */ /* 0x000fc8000fffe0ff */
[----:B------:R-:W-:-:S04]  /*2b50*/  UISETP.NE.AND UP0, UPT, UR6, 0xe, UPT ;  /* 0x0000000e0600788c */ /* 0x000fc8000bf05270 */
[----:B------:R-:W-:Y:S02]  /*2b60*/  USEL UR5, URZ, 0x1, UP0 ;  /* 0x00000001ff057887 */ /* 0x000fe40008000000 */
[----:B------:R-:W-:-:S04]  /*2b70*/  USEL UR6, UR6, URZ, UP0 ;  /* 0x000000ff06067287 */ /* 0x000fc80008000000 */
[----:B------:R-:W-:Y:S01]  /*2b80*/  ULEA UR6, UR6, UR4, 0x3 ;  /* 0x0000000406067291 */ /* 0x000fe2000f8e18ff */
[----:B------:R-:W-:-:S04]  /*2b90*/  LOP3.LUT R2, R2, UR5, RZ, 0x3c, !PT ;  /* 0x0000000502027c12 */ /* 0x000fc8000f8e3cff */
[----:B------:R-:W-:Y:S01]  /*2ba0*/  SHF.L.U32 R2, R2, 0x1f, RZ ;  /* 0x0000001f02027819 */ /* 0x000fe200000006ff */
[----:B-1--4-:R-:W-:-:S07]  /*2bb0*/  IMAD.U32 R0, RZ, RZ, UR6 ;  /* 0x00000006ff007e24 */ /* 0x012fce000f8e00ff */
.L_x_50:
[----:B-1----:R1:W2:Y:S02]  /*2bc0*/  SYNCS.PHASECHK.TRANS64.TRYWAIT P0, [R0+URZ], R2 ;  /* 0x00000002000075a7 */ /* 0x0022a400080011ff */
[----:B--2---:R-:W-:Y:S05]  /*2bd0*/  @!P0 NANOSLEEP.SYNCS 0x989680 ;  /* 0x009896800000895d */ /* 0x004fea0003900000 */
[----:B------:R-:W2:Y:S02]  /*2be0*/  @!P0 SYNCS.PHASECHK.TRANS64 P0, [R0+URZ], R2 ;  /* 0x00000002000085a7 */ /* 0x000ea400080010ff */
[----:B--2---:R-:W-:Y:S05]  /*2bf0*/  @P0 EXIT ;  /* 0x000000000000094d */ /* 0x004fea0003800000 */
[----:B------:R-:W-:Y:S05]  /*2c00*/  BRA `(.L_x_50) ;  /* 0xfffffffc00ec7947 */ /* 0x000fea000383ffff */
.L_x_18:
[----:B------:R-:W-:-:S04]  /*2c10*/  UISETP.NE.AND UP1, UPT, UR37, URZ, UPT ;  /* 0x000000ff2500728c */ /* 0x000fc8000bf25270 */
[----:B------:R-:W-:-:S09]  /*2c20*/  UISETP.NE.OR UP1, UPT, UR8, 0x1, UP1 ;  /* 0x000000010800788c */ /* 0x000fd20008f25670 */
[----:B------:R-:W-:Y:S05]  /*2c30*/  BRA.U UP1, `(.L_x_51) ;  /* 0x0000000501487547 */ /* 0x000fea000b800000 */
[----:B------:R-:W-:Y:S01]  /*2c40*/  ISETP.NE.AND P2, PT, R2, RZ, PT ;  /* 0x000000ff0200720c */ /* 0x000fe20003f45270 */
[----:B------:R-:W-:Y:S01]  /*2c50*/  IMAD.MOV.U32 R12, RZ, RZ, 0x1 ;  /* 0x00000001ff0c7424 */ /* 0x000fe200078e00ff */
[----:B------:R-:W-:Y:S02]  /*2c60*/  CS2R R10, SRZ ;  /* 0x00000000000a7805 */ /* 0x000fe4000001ff00 */
[----:B------:R-:W-:Y:S01]  /*2c70*/  CS2R R8, SRZ ;  /* 0x0000000000087805 */ /* 0x000fe2000001ff00 */
[----:B------:R-:W-:Y:S01]  /*2c80*/  UMOV UR4, 0x400 ;  /* 0x0000040000047882 */ /* 0x000fe20000000000 */
[----:B------:R-:W-:Y:S01]  /*2c90*/  UMOV UR6, URZ ;  /* 0x000000ff00067c82 */ /* 0x000fe20008000000 */
[----:B------:R-:W-:-:S12]  /*2ca0*/  ULEA UR37, UR37, UR4, 0x18 ;  /* 0x0000000425257291 */ /* 0x000fd8000f8ec0ff */
.L_x_55:
[----:B------:R-:W-:Y:S02]  /*2cb0*/  LEA R0, R8, UR37, 0x3 ;  /* 0x0000002508007c11 */ /* 0x000fe4000f8e18ff */
[----:B------:R-:W-:-:S03]  /*2cc0*/  SHF.L.U32 R4, R9, 0x1f, RZ ;  /* 0x0000001f09047819 */ /* 0x000fc600000006ff */
[----:B------:R-:W-:Y:S01]  /*2cd0*/  VIADD R5, R0, 0x190 ;  /* 0x0000019000057836 */ /* 0x000fe20000000000 */
[----:B------:R-:W1:Y:S02]  /*2ce0*/  SYNCS.PHASECHK.TRANS64.TRYWAIT P0, [R0+URZ+0x180], R4 ;  /* 0x00018004000075a7 */ /* 0x000e6400080011ff */
[----:B-1----:R-:W-:Y:S05]  /*2cf0*/  @!P0 BRA `(.L_x_52) ;  /* 0x0000005c00988947 */ /* 0x002fea0003800000 */
.L_x_163:
[----:B------:R-:W-:Y:S01]  /*2d00*/  ULEA UR5, UR6, UR37, 0x3 ;  /* 0x0000002506057291 */ /* 0x000fe2000f8e18ff */
[----:B-1----:R-:W-:Y:S01]  /*2d10*/  PRMT R0, RZ, 0x654, R5 ;  /* 0x00000654ff007816 */ /* 0x002fe20000000005 */
[----:B------:R-:W-:Y:S01]  /*2d20*/  @!P2 IMAD.MOV.U32 R4, RZ, RZ, 0x10 ;  /* 0x00000010ff04a424 */ /* 0x000fe200078e00ff */
[----:B------:R-:W-:Y:S01]  /*2d30*/  SHF.L.U32 R5, R12, 0x1f, RZ ;  /* 0x0000001f0c057819 */ /* 0x000fe200000006ff */
[----:B------:R-:W-:Y:S01]  /*2d40*/  UIADD3 UR4, UPT, UPT, UR5, 0x120, URZ ;  /* 0x0000012005047890 */ /* 0x000fe2000fffe0ff */
[----:B------:R1:W-:Y:S05]  /*2d50*/  SYNCS.ARRIVE.TRANS64.RED.A1T0 RZ, [R0+URZ], RZ ;  /* 0x000000ff00ff79a7 */ /* 0x0003ea00081004ff */
[----:B------:R-:W-:Y:S01]  /*2d60*/  IMAD.U32 R6, RZ, RZ, UR4 ;  /* 0x00000004ff067e24 */ /* 0x000fe2000f8e00ff */
[----:B------:R-:W2:Y:S04]  /*2d70*/  SYNCS.PHASECHK.TRANS64.TRYWAIT P0, [UR5+0x130], R5 ;  /* 0x00013005ff0075a7 */ /* 0x000ea80008001105 */
[----:B------:R-:W-:Y:S01]  /*2d80*/  PRMT R6, R2, 0x654, R6 ;  /* 0x0000065402067816 */ /* 0x000fe20000000006 */
[----:B-12---:R-:W-:Y:S06]  /*2d90*/  @!P0 BRA `(.L_x_53) ;  /* 0x0000005c00848947 */ /* 0x006fec0003800000 */
.L_x_165:
[----:B------:R-:W-:Y:S01]  /*2da0*/  ULEA UR4, UR6, UR37, 0x4 ;  /* 0x0000002506047291 */ /* 0x000fe2000f8e20ff */
[----:B------:R-:W-:Y:S01]  /*2db0*/  SEL R3, R6, R3, !P2 ;  /* 0x0000000306037207 */ /* 0x000fe20005000000 */
[----:B------:R-:W-:Y:S01]  /*2dc0*/  UIADD3 UR5, UPT, UPT, UR5, 0x120, URZ ;  /* 0x0000012005057890 */ /* 0x000fe2000fffe0ff */
[----:B-1----:R-:W-:Y:S01]  /*2dd0*/  LEA R0, R11, UR37, 0x3 ;  /* 0x000000250b007c11 */ /* 0x002fe2000f8e18ff */
[----:B------:R-:W-:Y:S01]  /*2de0*/  UIADD3 UR4, UPT, UPT, UR4, 0x1b0, URZ ;  /* 0x000001b004047890 */ /* 0x000fe2000fffe0ff */
[----:B------:R1:W-:Y:S01]  /*2df0*/  @!P2 SYNCS.ARRIVE.TRANS64.RED RZ, [R3+URZ], R4 ;  /* 0x0000000403ffa9a7 */ /* 0x0003e200080004ff */
[----:B------:R-:W-:Y:S01]  /*2e00*/  UIADD3 UR6, UPT, UPT, UR6, 0x1, URZ ;  /* 0x0000000106067890 */ /* 0x000fe2000fffe0ff */
[----:B------:R-:W-:-:S03]  /*2e10*/  VIADD R8, R8, 0x1 ;  /* 0x0000000108087836 */ /* 0x000fc60000000000 */
[----:B------:R-:W-:Y:S02]  /*2e20*/  UISETP.NE.AND UP0, UPT, UR6, 0x2, UPT ;  /* 0x000000020600788c */ /* 0x000fe4000bf05270 */
[----:B------:R-:W-:Y:S01]  /*2e30*/  ISETP.NE.AND P0, PT, R8, 0x2, PT ;  /* 0x000000020800780c */ /* 0x000fe20003f05270 */
[----:B------:R-:W-:Y:S06]  /*2e40*/  UGETNEXTWORKID.BROADCAST [UR4], [UR5] ;  /* 0x00000000040073ca */ /* 0x000fec0008000100 */
[----:B------:R-:W-:Y:S02]  /*2e50*/  USEL UR4, URZ, 0x1, UP0 ;  /* 0x00000001ff047887 */ /* 0x000fe40008000000 */
[----:B------:R-:W-:-:S04]  /*2e60*/  USEL UR6, UR6, URZ, UP0 ;  /* 0x000000ff06067287 */ /* 0x000fc80008000000 */
[----:B------:R-:W-:Y:S02]  /*2e70*/  LOP3.LUT R12, R12, UR4, RZ, 0x3c, !PT ;  /* 0x000000040c0c7c12 */ /* 0x000fe4000f8e3cff */
[----:B-1----:R-:W-:-:S04]  /*2e80*/  SHF.L.U32 R4, R10, 0x1f, RZ ;  /* 0x0000001f0a047819 */ /* 0x002fc800000006ff */
[----:B------:R-:W1:Y:S02]  /*2e90*/  SYNCS.PHASECHK.TRANS64.TRYWAIT P1, [R0+URZ+0x120], R4 ;  /* 0x00012004000075a7 */ /* 0x000e6400080211ff */
[----:B-1----:R-:W-:Y:S05]  /*2ea0*/  @!P1 BRA `(.L_x_54) ;  /* 0x0000005c00589947 */ /* 0x002fea0003800000 */
.L_x_166:
[C---:B-1----:R-:W-:Y:S01]  /*2eb0*/  LEA R4, R11.reuse, UR37, 0x4 ;  /* 0x000000250b047c11 */ /* 0x042fe2000f8e20ff */
[----:B------:R-:W-:Y:S01]  /*2ec0*/  VIADD R0, R0, 0x130 ;  /* 0x0000013000007836 */ /* 0x000fe20000000000 */
[----:B------:R-:W-:Y:S01]  /*2ed0*/  SEL R8, R8, RZ, P0 ;  /* 0x000000ff08087207 */ /* 0x000fe20000000000 */
[----:B------:R-:W-:-:S03]  /*2ee0*/  VIADD R11, R11, 0x1 ;  /* 0x000000010b0b7836 */ /* 0x000fc60000000000 */
[----:B------:R-:W1:Y:S01]  /*2ef0*/  LDS.128 R4, [R4+0x1b0] ;  /* 0x0001b00004047984 */ /* 0x000e620000000c00 */
[----:B------:R-:W-:Y:S02]  /*2f00*/  PRMT R0, RZ, 0x654, R0 ;  /* 0x00000654ff007816 */ /* 0x000fe40000000000 */
[C---:B------:R-:W-:Y:S01]  /*2f10*/  ISETP.NE.AND P1, PT, R11.reuse, 0x2, PT ;  /* 0x000000020b00780c */ /* 0x040fe20003f25270 */
[----:B------:R-:W-:Y:S01]  /*2f20*/  @!PT LDS RZ, [RZ] ;  /* 0x00000000fffff984 */ /* 0x000fe20000000800 */
[----:B------:R-:W-:Y:S01]  /*2f30*/  @!PT LDS RZ, [RZ] ;  /* 0x00000000fffff984 */ /* 0x000fe20000000800 */
[----:B------:R-:W-:Y:S01]  /*2f40*/  @!PT LDS RZ, [RZ] ;  /* 0x00000000fffff984 */ /* 0x000fe20000000800 */
[----:B------:R-:W-:Y:S01]  /*2f50*/  @!PT LDS RZ, [RZ] ;  /* 0x00000000fffff984 */ /* 0x000fe20000000800 */
[----:B------:R2:W-:Y:S06]  /*2f60*/  MEMBAR.ALL.CTA ;  /* 0x0000000000007992 */ /* 0x0005ec0000008000 */
[----:B--2---:R-:W2:Y:S01]  /*2f70*/  FENCE.VIEW.ASYNC.S ;  /* 0x00000000000073c6 */ /* 0x004ea20000000000 */
[----:B------:R-:W-:Y:S01]  /*2f80*/  SEL R11, R11, RZ, P1 ;  /* 0x000000ff0b0b7207 */ /* 0x000fe20000800000 */
[----:B--2---:R2:W-:Y:S01]  /*2f90*/  SYNCS.ARRIVE.TRANS64.RED.A1T0 RZ, [R0+URZ], RZ ;  /* 0x000000ff00ff79a7 */ /* 0x0045e200081004ff */
[----:B-1----:R-:W-:-:S02]  /*2fa0*/  LOP3.LUT P3, RZ, R6, 0x1, RZ, 0xc0, !PT ;  /* 0x0000000106ff7812 */ /* 0x002fc4000786c0ff */
[----:B------:R-:W-:-:S04]  /*2fb0*/  SEL R4, RZ, 0x1, P1 ;  /* 0x00000001ff047807 */ /* 0x000fc80000800000 */
[----:B------:R-:W-:Y:S02]  /*2fc0*/  LOP3.LUT R10, R10, R4, RZ, 0x3c, !PT ;  /* 0x000000040a0a7212 */ /* 0x000fe400078e3cff */
[----:B--2---:R-:W-:-:S04]  /*2fd0*/  SEL R0, RZ, 0x1, P0 ;  /* 0x00000001ff007807 */ /* 0x004fc80000000000 */
[----:B------:R-:W-:Y:S01]  /*2fe0*/  LOP3.LUT R9, R9, R0, RZ, 0x3c, !PT ;  /* 0x0000000009097212 */ /* 0x000fe200078e3cff */
[----:B------:R-:W-:Y:S06]  /*2ff0*/  @P3 BRA `(.L_x_55) ;  /* 0xfffffffc002c3947 */ /* 0x000fec000383ffff */
[----:B------:R-:W-:Y:S01]  /*3000*/  ULEA UR5, UR6, UR37, 0x3 ;  /* 0x0000002506057291 */ /* 0x000fe2000f8e18ff */
[----:B------:R-:W-:-:S08]  /*3010*/  SHF.L.U32 R2, R12, 0x1f, RZ ;  /* 0x0000001f0c027819 */ /* 0x000fd000000006ff */
[----:B------:R-:W1:Y:S02]  /*3020*/  SYNCS.PHASECHK.TRANS64 P0, [UR5+0x130], R2 ;  /* 0x00013002ff0075a7 */ /* 0x000e640008001005 */
[----:B-1----:R-:W-:Y:S05]  /*3030*/  @P0 BRA `(.L_x_56) ;  /* 0x0000000000080947 */ /* 0x002fea0003800000 */
[----:B------:R-:W1:Y:S02]  /*3040*/  SYNCS.PHASECHK.TRANS64.TRYWAIT P0, [UR5+0x130], R2 ;  /* 0x00013002ff0075a7 */ /* 0x000e640008001105 */
[----:B-1----:R-:W-:Y:S05]  /*3050*/  @!P0 BRA `(.L_x_57) ;  /* 0x0000005c00008947 */ /* 0x002fea0003800000 */
.L_x_56:
[----:B------:R-:W-:-:S04]  /*3060*/  UIADD3 UR4, UPT, UPT, UR6, 0x1, URZ ;  /* 0x0000000106047890 */ /* 0x000fc8000fffe0ff */
[----:B------:R-:W-:-:S04]  /*3070*/  UISETP.NE.AND UP0, UPT, UR4, 0x2, UPT ;  /* 0x000000020400788c */ /* 0x000fc8000bf05270 */
[----:B------:R-:W-:Y:S02]  /*3080*/  USEL UR7, URZ, 0x1, UP0 ;  /* 0x00000001ff077887 */ /* 0x000fe40008000000 */
[----:B------:R-:W-:-:S04]  /*3090*/  USEL UR4, UR4, URZ, UP0 ;  /* 0x000000ff04047287 */ /* 0x000fc80008000000 */
[----:B------:R-:W-:Y:S01]  /*30a0*/  ULEA UR4, UR4, UR37, 0x3 ;  /* 0x0000002504047291 */ /* 0x000fe2000f8e18ff */
[----:B-1----:R-:W-:-:S04]  /*30b0*/  LOP3.LUT R2, R12, UR7, RZ, 0x3c, !PT ;  /* 0x000000070c027c12 */ /* 0x002fc8000f8e3cff */
[----:B------:R-:W-:-:S04]  /*30c0*/  SHF.L.U32 R0, R2, 0x1f, RZ ;  /* 0x0000001f02007819 */ /* 0x000fc800000006ff */
[----:B------:R-:W1:Y:S02]  /*30d0*/  SYNCS.PHASECHK.TRANS64 P0, [UR4+0x130], R0 ;  /* 0x00013000ff0075a7 */ /* 0x000e640008001004 */
[----:B-1----:R-:W-:Y:S05]  /*30e0*/  @P0 EXIT ;  /* 0x000000000000094d */ /* 0x002fea0003800000 */
[----:B------:R-:W-:Y:S02]  /*30f0*/  SHF.L.U32 R2, R2, 0x1f, RZ ;  /* 0x0000001f02027819 */ /* 0x000fe400000006ff */
[----:B------:R-:W-:-:S07]  /*3100*/  MOV R0, UR4 ;  /* 0x0000000400007c02 */ /* 0x000fce0008000f00 */
.L_x_58:
[----:B-1----:R1:W2:Y:S02]  /*3110*/  SYNCS.PHASECHK.TRANS64.TRYWAIT P0, [R0+URZ+0x130], R2 ;  /* 0x00013002000075a7 */ /* 0x0022a400080011ff */
[----:B--2---:R-:W-:Y:S05]  /*3120*/  @!P0 NANOSLEEP.SYNCS 0x989680 ;  /* 0x009896800000895d */ /* 0x004fea0003900000 */
[----:B------:R-:W2:Y:S02]  /*3130*/  @!P0 SYNCS.PHASECHK.TRANS64 P0, [R0+URZ+0x130], R2 ;  /* 0x00013002000085a7 */ /* 0x000ea400080010ff */
[----:B--2---:R-:W-:Y:S05]  /*3140*/  @P0 EXIT ;  /* 0x000000000000094d */ /* 0x004fea0003800000 */
[----:B------:R-:W-:Y:S05]  /*3150*/  BRA `(.L_x_58) ;  /* 0xfffffffc00ec7947 */ /* 0x000fea000383ffff */
.L_x_51:
[----:B------:R-:W-:-:S09]  /*3160*/  UISETP.NE.AND UP1, UPT, UR8, URZ, UPT ;  /* 0x000000ff0800728c */ /* 0x000fd2000bf25270 */
[----:B------:R-:W-:Y:S05]  /*3170*/  BRA.U UP1, `(.L_x_59) ;  /* 0x0000000d017c7547 */ /* 0x000fea000b800000 */
[----:B------:R-:W-:Y:S01]  /*3180*/  UMOV UR4, 0x40 ;  /* 0x0000004000047882 */ /* 0x000fe20000000000 */
[----:B------:R-:W-:Y:S01]  /*3190*/  NOP ;  /* 0x0000000000007918 */ /* 0x000fe20000000000 */
[----:B------:R-:W-:Y:S01]  /*31a0*/  ULEA UR4, UR37, UR4, 0x18 ;  /* 0x0000000425047291 */ /* 0x000fe2000f8ec0ff */
[----:B------:R-:W-:Y:S02]  /*31b0*/  UMOV UR5, 0x400 ;  /* 0x0000040000057882 */ /* 0x000fe40000000000 */
[----:B------:R-:W-:-:S06]  /*31c0*/  ULEA UR37, UR37, UR5, 0x18 ;  /* 0x0000000525257291 */ /* 0x000fcc000f8ec0ff */
[----:B------:R-:W1:Y:S02]  /*31d0*/  LDS.U8 R0, [UR4+0x1c] ;  /* 0x00001c04ff007984 */ /* 0x000e640008000000 */
[----:B-1----:R-:W-:-:S13]  /*31e0*/  ISETP.NE.AND P0, PT, R0, RZ, PT ;  /* 0x000000ff0000720c */ /* 0x002fda0003f05270 */
[----:B------:R-:W-:Y:S05]  /*31f0*/  @P0 BRA `(.L_x_60) ;  /* 0x0000000000580947 */ /* 0x000fea0003800000 */
[----:B------:R-:W-:-:S13]  /*3200*/  ELECT P0, URZ, PT ;  /* 0x0000000000ff782f */ /* 0x000fda0003800000 */
[----:B------:R-:W-:Y:S05]  /*3210*/  @!P0 BRA `(.L_x_61) ;  /* 0x0000000000608947 */ /* 0x000fea0003800000 */
[----:B------:R-:W-:Y:S01]  /*3220*/  UMOV UR5, 0x10 ;  /* 0x0000001000057882 */ /* 0x000fe20000000000 */
[----:B------:R-:W-:Y:S01]  /*3230*/  HFMA2 R0, -RZ, RZ, 0, 5.9604644775390625e-08 ;  /* 0x00000001ff007431 */ /* 0x000fe200000001ff */
[----:B------:R-:W-:-:S03]  /*3240*/  MOV R2, 0xffff ;  /* 0x0000ffff00027802 */ /* 0x000fc60000000f00 */
[----:B------:R-:W-:Y:S04]  /*3250*/  DEPBAR.LE SB1, 0x36 ;  /* 0x00009d800000791a */ /* 0x000fe80000000000 */
[----:B------:R-:W1:Y:S02]  /*3260*/  UTCATOMSWS.FIND_AND_SET.ALIGN UP0, UR5, UR5 ;  /* 0x00000005000575e3 */ /* 0x000e640008000800 */
[----:B-1----:R-:W-:Y:S01]  /*3270*/  MOV R3, UR5 ;  /* 0x0000000500037c02 */ /* 0x002fe20008000f00 */
[----:B------:R-:W-:Y:S06]  /*3280*/  BRA.U UP0, `(.L_x_62) ;  /* 0x0000000100187547 */ /* 0x000fec000b800000 */
.L_x_63:
[----:B------:R-:W-:Y:S05]  /*3290*/  NANOSLEEP 0x64 ;  /* 0x000000640000795d */ /* 0x000fea0003800000 */
[----:B------:R-:W-:-:S05]  /*32a0*/  UMOV UR5, 0x10 ;  /* 0x0000001000057882 */ /* 0x000fca0000000000 */
[----:B------:R-:W-:Y:S04]  /*32b0*/  DEPBAR.LE SB1, 0x36 ;  /* 0x00009d800000791a */ /* 0x000fe80000000000 */
[----:B------:R-:W1:Y:S02]  /*32c0*/  UTCATOMSWS.FIND_AND_SET.ALIGN UP0, UR5, UR5 ;  /* 0x00000005000575e3 */ /* 0x000e640008000800 */
[----:B-1----:R-:W-:Y:S01]  /*32d0*/  MOV R3, UR5 ;  /* 0x0000000500037c02 */ /* 0x002fe20008000f00 */
[----:B------:R-:W-:Y:S05]  /*32e0*/  BRA.U !UP0, `(.L_x_63) ;  /* 0xfffffffd08e87547 */ /* 0x000fea000b83ffff */
.L_x_62:
[-C--:B------:R-:W-:Y:S02]  /*32f0*/  SHF.L.U32 R2, R2, R3.reuse, RZ ;  /* 0x0000000302027219 */ /* 0x080fe400000006ff */
[----:B------:R-:W-:Y:S01]  /*3300*/  SHF.L.U32 R0, R0, R3, RZ ;  /* 0x0000000300007219 */ /* 0x000fe200000006ff */
[----:B------:R-:W-:Y:S02]  /*3310*/  IMAD.SHL.U32 R3, R3, 0x20, RZ ;  /* 0x0000002003037824 */ /* 0x000fe400078e00ff */
[----:B------:R1:W-:Y:S04]  /*3320*/  ATOMS.OR RZ, [UR4+0x14], R2 ;  /* 0x00001402ffff798c */ /* 0x0003e8000b000004 */
[----:B------:R1:W-:Y:S04]  /*3330*/  ATOMS.OR RZ, [UR4+0x18], R0 ;  /* 0x00001800ffff798c */ /* 0x0003e8000b000004 */
[----:B------:R1:W-:Y:S01]  /*3340*/  STS [UR37+0x1d0], R3 ;  /* 0x0001d003ff007988 */ /* 0x0003e20008000825 */
[----:B------:R-:W-:Y:S05]  /*3350*/  BRA `(.L_x_61) ;  /* 0x0000000000107947 */ /* 0x000fea0003800000 */
.L_x_60:
[----:B------:R-:W-:Y:S02]  /*3360*/  MOV R0, 0xffffffff ;  /* 0xffffffff00007802 */ /* 0x000fe40000000f00 */
[----:B------:R-:W-:-:S03]  /*3370*/  MOV R2, 0x33a0 ;  /* 0x000033a000027802 */ /* 0x000fc60000000f00 */
[----:B------:R1:W-:Y:S04]  /*3380*/  STS [UR37+0x1d0], R0 ;  /* 0x0001d000ff007988 */ /* 0x0003e80008000825 */
[----:B-1-3-5:R-:W-:Y:S05]  /*3390*/  CALL.REL.NOINC `($__internal_1_$__cuda_sm10x_tcgen05_guardrail_trap_phase_invalid_during_alloc) ;  /* 0x0000006000047944 */ /* 0x02afea0003c00000 */
.L_x_61:
[----:B------:R-:W-:Y:S05]  /*33a0*/  WARPSYNC.ALL ;  /* 0x0000000000007948 */ /* 0x000fea0003800000 */
[----:B------:R-:W2:Y:S01]  /*33b0*/  S2UR UR9, SR_CgaCtaId ;  /* 0x00000000000979c3 */ /* 0x000ea20000008800 */
[----:B------:R-:W-:Y:S01]  /*33c0*/  UMOV UR4, 0x400 ;  /* 0x0000040000047882 */ /* 0x000fe20000000000 */
[----:B------:R-:W-:-:S06]  /*33d0*/  NOP ;  /* 0x0000000000007918 */ /* 0x000fcc0000000000 */
[----:B------:R-:W-:Y:S06]  /*33e0*/  BAR.ARV 0x6, 0xa0 ;  /* 0x0182800000007b1d */ /* 0x000fec0000002000 */
[----:B------:R-:W4:Y:S01]  /*33f0*/  LDCU UR5, c[0x0][0x38c] ;  /* 0x00007180ff0577ac */ /* 0x000f220008000800 */
[----:B------:R-:W-:Y:S01]  /*3400*/  IMAD.MOV.U32 R11, RZ, RZ, 0x1 ;  /* 0x00000001ff0b7424 */ /* 0x000fe200078e00ff */
[----:B------:R-:W-:Y:S01]  /*3410*/  CS2R R8, SRZ ;  /* 0x0000000000087805 */ /* 0x000fe2000001ff00 */
[----:B------:R-:W-:Y:S01]  /*3420*/  IMAD.MOV.U32 R10, RZ, RZ, RZ ;  /* 0x000000ffff0a7224 */ /* 0x000fe200078e00ff */
[----:B------:R-:W-:Y:S01]  /*3430*/  UMOV UR12, URZ ;  /* 0x000000ff000c7c82 */ /* 0x000fe20008000000 */
[----:B------:R-:W-:Y:S01]  /*3440*/  UMOV UR11, URZ ;  /* 0x000000ff000b7c82 */ /* 0x000fe20008000000 */
[----:B------:R-:W-:Y:S01]  /*3450*/  UMOV UR24, 0x0 ;  /* 0x0000000000187882 */ /* 0x000fe20000000000 */
[----:B------:R-:W-:Y:S01]  /*3460*/  UMOV UR25, 0x8180490 ;  /* 0x0818049000197882 */ /* 0x000fe20000000000 */
[----:B------:R-:W-:Y:S01]  /*3470*/  UMOV UR20, 0x0 ;  /* 0x0000000000147882 */ /* 0x000fe20000000000 */
[----:B------:R-:W-:Y:S01]  /*3480*/  UMOV UR21, 0x8180490 ;  /* 0x0818049000157882 */ /* 0x000fe20000000000 */
[----:B--2---:R-:W-:Y:S01]  /*3490*/  ULEA UR9, UR9, UR4, 0x18 ;  /* 0x0000000409097291 */ /* 0x004fe2000f8ec0ff */
[----:B------:R-:W2:Y:S03]  /*34a0*/  LDCU UR4, c[0x0][0x38c] ;  /* 0x00007180ff0477ac */ /* 0x000ea60008000800 */
[----:B------:R-:W-:-:S02]  /*34b0*/  UIADD3 UR10, UPT, UPT, UR9, 0x6400, URZ ;  /* 0x00006400090a7890 */ /* 0x000fc4000fffe0ff */
[----:B----4-:R-:W-:-:S03]  /*34c0*/  UISETP.GE.AND UP3, UPT, UR5, 0x1, UPT ;  /* 0x000000010500788c */ /* 0x010fc6000bf66270 */
[----:B-1----:R-:W1:Y:S01]  /*34d0*/  LDS R0, [UR9+0x1d0] ;  /* 0x0001d009ff007984 */ /* 0x002e620008000800 */
[----:B------:R-:W-:-:S04]  /*34e0*/  USHF.R.U32.HI UR10, URZ, 0x4, UR10 ;  /* 0x00000004ff0a7899 */ /* 0x000fc8000801160a */
[----:B------:R-:W-:-:S04]  /*34f0*/  ULOP3.LUT UR10, UR10, 0x3fff, URZ, 0xc0, !UPT ;  /* 0x00003fff0a0a7892 */ /* 0x000fc8000f8ec0ff */
[----:B------:R-:W-:Y:S02]  /*3500*/  ULOP3.LUT UR10, UR10, 0x10000, URZ, 0xfc, !UPT ;  /* 0x000100000a0a7892 */ /* 0x000fe4000f8efcff */
[----:B--2---:R-:W-:-:S04]  /*3510*/  UIADD3 UR4, UPT, UPT, UR4, 0x1f, URZ ;  /* 0x0000001f04047890 */ /* 0x004fc8000fffe0ff */
[----:B------:R-:W-:-:S04]  /*3520*/  USHF.R.S32.HI UR8, URZ, 0x1f, UR4 ;  /* 0x0000001fff087899 */ /* 0x000fc80008011404 */
[----:B------:R-:W-:Y:S02]  /*3530*/  ULEA.HI UR8, UR8, UR4, URZ, 0x5 ;  /* 0x0000000408087291 */ /* 0x000fe4000f8f28ff */
[----:B------:R-:W-:Y:S02]  /*3540*/  UIADD3 UR4, UPT, UPT, UR9, 0x22400, URZ ;  /* 0x0002240009047890 */ /* 0x000fe4000fffe0ff */
[----:B------:R-:W-:Y:S02]  /*3550*/  USHF.R.S32.HI UR8, URZ, 0x5, UR8 ;  /* 0x00000005ff087899 */ /* 0x000fe40008011408 */
[----:B------:R-:W-:Y:S02]  /*3560*/  USHF.R.U32.HI UR4, URZ, 0x4, UR4 ;  /* 0x00000004ff047899 */ /* 0x000fe40008011604 */
[----:B------:R-:W-:Y:S02]  /*3570*/  UISETP.LT.AND UP0, UPT, UR8, 0x1, UPT ;  /* 0x000000010800788c */ /* 0x000fe4000bf01270 */
[----:B------:R-:W-:-:S02]  /*3580*/  ULOP3.LUT UR4, UR4, 0x3fff, URZ, 0xc0, !UPT ;  /* 0x00003fff04047892 */ /* 0x000fc4000f8ec0ff */
[----:B------:R-:W-:Y:S02]  /*3590*/  USEL UR16, UR8, 0x1, !UP0 ;  /* 0x0000000108107887 */ /* 0x000fe4000c000000 */
[----:B------:R-:W-:Y:S02]  /*35a0*/  ULOP3.LUT UR4, UR4, 0x10000, URZ, 0xfc, !UPT ;  /* 0x0001000004047892 */ /* 0x000fe4000f8efcff */
[----:B------:R-:W-:Y:S01]  /*35b0*/  UIADD3 UR16, UPT, UPT, -UR16, URZ, URZ ;  /* 0x000000ff10107290 */ /* 0x000fe2000fffe1ff */
[----:B-1----:R-:W-:-:S15]  /*35c0*/  R2UR UR13, R0 ;  /* 0x00000000000d72ca */ /* 0x002fde00000e0000 */
.L_x_70:
[----:B------:R-:W-:Y:S02]  /*35d0*/  LEA R0, R10, UR9, 0x3 ;  /* 0x000000090a007c11 */ /* 0x000fe4000f8e18ff */
[----:B------:R-:W-:Y:S02]  /*35e0*/  SHF.L.U32 R2, R9, 0x1f, RZ ;  /* 0x0000001f09027819 */ /* 0x000fe400000006ff */
[----:B------:R-:W-:Y:S01]  /*35f0*/  PLOP3.LUT P0, PT, PT, PT, UP3, 0x80, 0x8 ;  /* 0x000000000008781c */ /* 0x000fe20003f0f038 */
[----:B------:R-:W-:Y:S01]  /*3600*/  VIADD R3, R0, 0x130 ;  /* 0x0000013000037836 */ /* 0x000fe20000000000 */
[----:B-1----:R-:W1:Y:S02]  /*3610*/  SYNCS.PHASECHK.TRANS64.TRYWAIT P1, [R0+URZ+0x120], R2 ;  /* 0x00012002000075a7 */ /* 0x002e6400080211ff */
[----:B-1--4-:R-:W-:Y:S09]  /*3620*/  @!P1 BRA `(.L_x_64) ;  /* 0x0000005400a49947 */ /* 0x012ff20003800000 */
.L_x_168:
[----:B------:R-:W-:Y:S01]  /*3630*/  LEA R4, R10, UR9, 0x4 ;  /* 0x000000090a047c11 */ /* 0x000fe2000f8e20ff */
[----:B------:R-:W-:Y:S01]  /*3640*/  @UP3 ULEA UR5, UR11, UR9, 0x3 ;  /* 0x000000090b053291 */ /* 0x000fe2000f8e18ff */
[----:B------:R-:W-:Y:S01]  /*3650*/  PLOP3.LUT P2, PT, PT, PT, PT, 0x80, 0x8 ;  /* 0x000000000008781c */ /* 0x000fe20003f4f070 */
[----:B------:R-:W-:Y:S01]  /*3660*/  ULEA UR14, UR12, UR9, 0x3 ;  /* 0x000000090c0e7291 */ /* 0x000fe2000f8e18ff */
[----:B------:R-:W-:Y:S01]  /*3670*/  PRMT R3, RZ, 0x654, R3 ;  /* 0x00000654ff037816 */ /* 0x000fe20000000003 */
[----:B------:R-:W-:Y:S01]  /*3680*/  UIMAD UR15, UR12, 0x60, UR13 ;  /* 0x000000600c0f78a4 */ /* 0x000fe2000f8e020d */
[----:B------:R-:W2:Y:S01]  /*3690*/  LDS.128 R4, [R4+0x1b0] ;  /* 0x0001b00004047984 */ /* 0x000ea20000000c00 */
[----:B-1----:R-:W-:Y:S02]  /*36a0*/  @P0 SHF.L.U32 R2, R8, 0x1f, RZ ;  /* 0x0000001f08020819 */ /* 0x002fe400000006ff */
[----:B------:R-:W-:Y:S01]  /*36b0*/  SHF.L.U32 R0, R11, 0x1f, RZ ;  /* 0x0000001f0b007819 */ /* 0x000fe200000006ff */
[----:B------:R-:W-:Y:S01]  /*36c0*/  @!PT LDS RZ, [RZ] ;  /* 0x00000000fffff984 */ /* 0x000fe20000000800 */
[----:B------:R-:W-:Y:S01]  /*36d0*/  @!PT LDS RZ, [RZ] ;  /* 0x00000000fffff984 */ /* 0x000fe20000000800 */
[----:B------:R-:W-:Y:S01]  /*36e0*/  @!PT LDS RZ, [RZ] ;  /* 0x00000000fffff984 */ /* 0x000fe20000000800 */
[----:B------:R-:W-:Y:S01]  /*36f0*/  @!PT LDS RZ, [RZ] ;  /* 0x00000000fffff984 */ /* 0x000fe20000000800 */
[----:B------:R1:W-:Y:S06]  /*3700*/  MEMBAR.ALL.CTA ;  /* 0x0000000000007992 */ /* 0x0003ec0000008000 */
[----:B-1----:R-:W1:Y:S02]  /*3710*/  FENCE.VIEW.ASYNC.S ;  /* 0x00000000000073c6 */ /* 0x002e640000000000 */
[----:B-1----:R1:W-:Y:S01]  /*3720*/  SYNCS.ARRIVE.TRANS64.RED.A1T0 RZ, [R3+URZ], RZ ;  /* 0x000000ff03ff79a7 */ /* 0x0023e200081004ff */
[----:B------:R1:W4:Y:S01]  /*3730*/  @P0 SYNCS.PHASECHK.TRANS64.TRYWAIT P2, [UR5], R2 ;  /* 0x00000002ff0005a7 */ /* 0x0003220008041105 */
[----:B--2---:R-:W-:Y:S01]  /*3740*/  LOP3.LUT P1, RZ, R6, 0x1, RZ, 0xc0, !PT ;  /* 0x0000000106ff7812 */ /* 0x004fe2000782c0ff */
[----:B------:R-:W2:Y:S02]  /*3750*/  SYNCS.PHASECHK.TRANS64.TRYWAIT P0, [UR14+0x160], R0 ;  /* 0x00016000ff0075a7 */ /* 0x000ea4000800110e */
[----:B-12-4-:R-:W-:Y:S10]  /*3760*/  @!P0 BRA `(.L_x_65) ;  /* 0x0000005400688947 */ /* 0x016ff40003800000 */
.L_x_170:
[----:B------:R-:W-:Y:S01]  /*3770*/  IADD3 R10, PT, PT, R10, 0x1, RZ ;  /* 0x000000010a0a7810 */ /* 0x000fe20007ffe0ff */
[----:B------:R-:W-:Y:S06]  /*3780*/  BRA.U !UP3, `(.L_x_66) ;  /* 0x000000010b987547 */ /* 0x000fec000b800000 */
[----:B------:R-:W-:Y:S01]  /*3790*/  UPLOP3.LUT UP4, UPT, UPT, UPT, UPT, 0x40, 0x4 ;  /* 0x000000000004789c */ /* 0x000fe20003f8e870 */
[----:B------:R-:W-:Y:S01]  /*37a0*/  UMOV UR18, UR16 ;  /* 0x0000001000127c82 */ /* 0x000fe20008000000 */
[----:B------:R-:W-:Y:S01]  /*37b0*/  UMOV UR17, UR8 ;  /* 0x0000000800117c82 */ /* 0x000fe20008000000 */
[----:B------:R-:W-:-:S08]  /*37c0*/  UMOV UR5, UR11 ;  /* 0x0000000b00057c82 */ /* 0x000fd00008000000 */
.L_x_69:
[----:B------:R-:W-:Y:S02]  /*37d0*/  UIADD3 UR18, UPT, UPT, UR18, 0x1, URZ ;  /* 0x0000000112127890 */ /* 0x000fe4000fffe0ff */
[----:B--2---:R-:W-:Y:S02]  /*37e0*/  ULEA UR7, UR5, UR9, 0x3 ;  /* 0x0000000905077291 */ /* 0x004fe4000f8e18ff */
[----:B------:R-:W-:Y:S01]  /*37f0*/  UISETP.NE.AND UP0, UPT, UR18, URZ, UPT ;  /* 0x000000ff1200728c */ /* 0x000fe2000bf05270 */
[----:B----4-:R-:W-:Y:S10]  /*3800*/  @P2 BRA `(.L_x_67) ;  /* 0x00000000000c2947 */ /* 0x010ff40003800000 */
[----:B-1----:R-:W-:Y:S04]  /*3810*/  SHF.L.U32 R2, R8, 0x1f, RZ ;  /* 0x0000001f08027819 */ /* 0x002fe800000006ff */
[----:B------:R-:W1:Y:S02]  /*3820*/  SYNCS.PHASECHK.TRANS64.TRYWAIT P0, [UR7], R2 ;  /* 0x00000002ff0075a7 */ /* 0x000e640008001107 */
[----:B-1----:R-:W-:Y:S05]  /*3830*/  @!P0 BRA `(.L_x_68) ;  /* 0x00000054004c8947 */ /* 0x002fea0003800000 */
.L_x_67:
[----:B------:R-:W-:Y:S01]  /*3840*/  UISETP.NE.AND UP1, UPT, UR17, 0x1, UPT ;  /* 0x000000011100788c */ /* 0x000fe2000bf25270 */
[----:B------:R-:W-:Y:S01]  /*3850*/  PLOP3.LUT P2, PT, PT, PT, PT, 0x80, 0x8 ;  /* 0x000000000008781c */ /* 0x000fe20003f4f070 */
[----:B------:R-:W-:Y:S02]  /*3860*/  UIADD3 UR11, UPT, UPT, UR5, 0x1, URZ ;  /* 0x00000001050b7890 */ /* 0x000fe4000fffe0ff */
[----:B------:R-:W-:Y:S02]  /*3870*/  UIMAD UR6, UR5, 0x180, UR4 ;  /* 0x00000180050678a4 */ /* 0x000fe4000f8e0204 */
[----:B------:R-:W-:Y:S01]  /*3880*/  UISETP.NE.AND UP2, UPT, UR11, 0xe, UPT ;  /* 0x0000000e0b00788c */ /* 0x000fe2000bf45270 */
[----:B------:R-:W-:Y:S01]  /*3890*/  PLOP3.LUT P0, PT, PT, PT, UP1, 0x80, 0x8 ;  /* 0x000000000008781c */ /* 0x000fe20003f0f018 */
[----:B------:R-:W-:Y:S02]  /*38a0*/  UIADD3 UR28, UPT, UPT, UR6, 0x2, URZ ;  /* 0x00000002061c7890 */ /* 0x000fe4000fffe0ff */
[----:B------:R-:W-:Y:S02]  /*38b0*/  USEL UR22, URZ, 0x1, UP2 ;  /* 0x00000001ff167887 */ /* 0x000fe40009000000 */
[----:B------:R-:W-:Y:S02]  /*38c0*/  USEL UR11, UR11, URZ, UP2 ;  /* 0x000000ff0b0b7287 */ /* 0x000fe40009000000 */
[----:B------:R-:W-:Y:S02]  /*38d0*/  UIADD3 UR17, UPT, UPT, UR17, -0x1, URZ ;  /* 0xffffffff11117890 */ /* 0x000fe4000fffe0ff */
[----:B------:R-:W-:Y:S01]  /*38e0*/  @UP1 ULEA UR19, UR11, UR9, 0x3 ;  /* 0x000000090b131291 */ /* 0x000fe2000f8e18ff */
[----:B------:R-:W-:Y:S01]  /*38f0*/  LOP3.LUT R8, R8, UR22, RZ, 0x3c, !PT ;  /* 0x0000001608087c12 */ /* 0x000fe2000f8e3cff */
[----:B------:R-:W-:Y:S01]  /*3900*/  ULEA UR22, UR5, UR10, 0x9 ;  /* 0x0000000a05167291 */ /* 0x000fe2000f8e48ff */
[----:B------:R-:W-:Y:S02]  /*3910*/  UMOV UR23, 0x80004020 ;  /* 0x8000402000177882 */ /* 0x000fe40000000000 */
[----:B-1----:R-:W-:Y:S01]  /*3920*/  @P0 SHF.L.U32 R0, R8, 0x1f, RZ ;  /* 0x0000001f08000819 */ /* 0x002fe200000006ff */
[----:B------:R-:W-:Y:S01]  /*3930*/  UIADD3 UR26, UPT, UPT, UR22, 0x2, URZ ;  /* 0x00000002161a7890 */ /* 0x000fe2000fffe0ff */
[----:B------:R-:W-:Y:S02]  /*3940*/  UMOV UR29, 0x80004020 ;  /* 0x80004020001d7882 */ /* 0x000fe40000000000 */
[----:B------:R2:W4:Y:S01]  /*3950*/  @P0 SYNCS.PHASECHK.TRANS64.TRYWAIT P2, [UR19], R0 ;  /* 0x00000000ff0005a7 */ /* 0x0005220008041113 */
[----:B------:R-:W-:Y:S01]  /*3960*/  UIADD3 UR19, UPT, UPT, UR7, 0x70, URZ ;  /* 0x0000007007137890 */ /* 0x000fe2000fffe0ff */
[----:B------:R-:W-:Y:S02]  /*3970*/  UMOV UR27, 0x80004020 ;  /* 0x80004020001b7882 */ /* 0x000fe40000000000 */
[----:B------:R-:W-:Y:S01]  /*3980*/  UMOV UR7, 0x80004020 ;  /* 0x8000402000077882 */ /* 0x000fe20000000000 */
[----:B------:R-:W-:Y:S01]  /*3990*/  UMOV UR5, UR11 ;  /* 0x0000000b00057c82 */ /* 0x000fe20008000000 */
[----:B------:R2:W-:Y:S01]  /*39a0*/  UTCHMMA gdesc[UR22], gdesc[UR6], tmem[UR15], tmem[UR24], idesc[UR25], UP4 ;  /* 0x00ff1806160075ea */ /* 0x0005e2000a00000f */
[----:B------:R-:W-:Y:S01]  /*39b0*/  UPLOP3.LUT UP4, UPT, UPT, UPT, UPT, 0x80, 0x8 ;  /* 0x000000000008789c */ /* 0x000fe20003f8f070 */
[----:B------:R2:W-:Y:S02]  /*39c0*/  UTCHMMA gdesc[UR26], gdesc[UR28], tmem[UR15], tmem[UR20], idesc[UR21], UPT ;  /* 0x00ff141c1a0075ea */ /* 0x0005e4000b80000f */
[----:B------:R2:W-:Y:S01]  /*39d0*/  UTCBAR [UR19], URZ ;  /* 0x000000ff130073e9 */ /* 0x0005e200080000ff */
[----:B------:R-:W-:Y:S07]  /*39e0*/  BRA.U UP0, `(.L_x_69) ;  /* 0xfffffffd00787547 */ /* 0x000fee000b83ffff */
.L_x_66:
[----:B------:R-:W-:Y:S01]  /*39f0*/  UIADD3 UR12, UPT, UPT, UR12, 0x1, URZ ;  /* 0x000000010c0c7890 */ /* 0x000fe2000fffe0ff */
[C---:B------:R-:W-:Y:S01]  /*3a00*/  ISETP.NE.AND P0, PT, R10.reuse, 0x2, PT ;  /* 0x000000020a00780c */ /* 0x040fe20003f05270 */
[----:B------:R-:W-:Y:S02]  /*3a10*/  UIADD3 UR14, UPT, UPT, UR14, 0x140, URZ ;  /* 0x000001400e0e7890 */ /* 0x000fe4000fffe0ff */
[----:B------:R-:W-:Y:S01]  /*3a20*/  UISETP.NE.AND UP0, UPT, UR12, 0x4, UPT ;  /* 0x000000040c00788c */ /* 0x000fe2000bf05270 */
[----:B-12---:R-:W-:Y:S02]  /*3a30*/  SEL R0, RZ, 0x1, P0 ;  /* 0x00000001ff007807 */ /* 0x006fe40000000000 */
[----:B------:R-:W-:Y:S01]  /*3a40*/  SEL R10, R10, RZ, P0 ;  /* 0x000000ff0a0a7207 */ /* 0x000fe20000000000 */
[----:B------:R-:W-:Y:S01]  /*3a50*/  USEL UR5, URZ, 0x1, UP0 ;  /* 0x00000001ff057887 */ /* 0x000fe20008000000 */
[----:B------:R-:W-:Y:S01]  /*3a60*/  LOP3.LUT R9, R9, R0, RZ, 0x3c, !PT ;  /* 0x0000000009097212 */ /* 0x000fe200078e3cff */
[----:B------:R-:W-:Y:S01]  /*3a70*/  USEL UR12, UR12, URZ, UP0 ;  /* 0x000000ff0c0c7287 */ /* 0x000fe20008000000 */
[----:B------:R1:W-:Y:S03]  /*3a80*/  UTCBAR [UR14], URZ ;  /* 0x000000ff0e0073e9 */ /* 0x0003e600080000ff */
[----:B------:R-:W-:Y:S01]  /*3a90*/  LOP3.LUT R11, R11, UR5, RZ, 0x3c, !PT ;  /* 0x000000050b0b7c12 */ /* 0x000fe2000f8e3cff */
[----:B------:R-:W-:Y:S07]  /*3aa0*/  @P1 BRA `(.L_x_70) ;  /* 0xfffffff800c81947 */ /* 0x000fee000383ffff */
[----:B------:R-:W2:Y:S01]  /*3ab0*/  S2UR UR4, SR_CgaCtaId ;  /* 0x00000000000479c3 */ /* 0x000ea20000008800 */
[----:B------:R-:W-:Y:S01]  /*3ac0*/  ELECT P0, URZ, PT ;  /* 0x0000000000ff782f */ /* 0x000fe20003800000 */
[----:B------:R-:W-:Y:S01]  /*3ad0*/  IMAD.MOV.U32 R0, RZ, RZ, 0x1 ;  /* 0x00000001ff007424 */ /* 0x000fe200078e00ff */
[----:B------:R-:W-:Y:S01]  /*3ae0*/  UIADD3 UR9, UPT, UPT, UR9, 0x160, URZ ;  /* 0x0000016009097890 */ /* 0x000fe2000fffe0ff */
[----:B------:R-:W-:Y:S01]  /*3af0*/  SHF.L.U32 R2, R11, 0x1f, RZ ;  /* 0x0000001f0b027819 */ /* 0x000fe200000006ff */
[----:B------:R-:W-:-:S03]  /*3b00*/  UMOV UR5, 0x40 ;  /* 0x0000004000057882 */ /* 0x000fc60000000000 */
[----:B------:R-:W-:Y:S01]  /*3b10*/  UVIRTCOUNT.DEALLOC.SMPOOL 0x80 ;  /* 0x000000800000784c */ /* 0x000fe20000000000 */
[----:B--2---:R-:W-:Y:S02]  /*3b20*/  ULEA UR4, UR4, UR5, 0x18 ;  /* 0x0000000504047291 */ /* 0x004fe4000f8ec0ff */
[----:B------:R-:W-:-:S07]  /*3b30*/  ULEA UR5, UR12, UR9, 0x3 ;  /* 0x000000090c057291 */ /* 0x000fce000f8e18ff */
[----:B------:R2:W-:Y:S02]  /*3b40*/  @P0 STS.U8 [UR4+0x1c], R0 ;  /* 0x00001c00ff000988 */ /* 0x0005e40008000004 */
[----:B------:R-:W3:Y:S02]  /*3b50*/  SYNCS.PHASECHK.TRANS64.TRYWAIT P0, [UR5], R2 ;  /* 0x00000002ff0075a7 */ /* 0x000ee40008001105 */
[----:B--23--:R-:W-:Y:S05]  /*3b60*/  @!P0 BRA `(.L_x_71) ;  /* 0x0000005000988947 */ /* 0x00cfea0003800000 */
.L_x_173:
[----:B------:R-:W-:-:S04]  /*3b70*/  UIADD3 UR6, UPT, UPT, UR12, 0x1, URZ ;  /* 0x000000010c067890 */ /* 0x000fc8000fffe0ff */
[----:B------:R-:W-:-:S04]  /*3b80*/  UISETP.NE.AND UP0, UPT, UR6, 0x4, UPT ;  /* 0x000000040600788c */ /* 0x000fc8000bf05270 */
[----:B------:R-:W-:Y:S02]  /*3b90*/  USEL UR7, URZ, 0x1, UP0 ;  /* 0x00000001ff077887 */ /* 0x000fe40008000000 */
[----:B------:R-:W-:-:S04]  /*3ba0*/  USEL UR6, UR6, URZ, UP0 ;  /* 0x000000ff06067287 */ /* 0x000fc80008000000 */
[----:B------:R-:W-:Y:S01]  /*3bb0*/  ULEA UR5, UR6, UR9, 0x3 ;  /* 0x0000000906057291 */ /* 0x000fe2000f8e18ff */
[----:B--2---:R-:W-:-:S04]  /*3bc0*/  LOP3.LUT R2, R11, UR7, RZ, 0x3c, !PT ;  /* 0x000000070b027c12 */ /* 0x004fc8000f8e3cff */
[----:B------:R-:W-:-:S04]  /*3bd0*/  SHF.L.U32 R3, R2, 0x1f, RZ ;  /* 0x0000001f02037819 */ /* 0x000fc800000006ff */
[----:B------:R-:W2:Y:S02]  /*3be0*/  SYNCS.PHASECHK.TRANS64.TRYWAIT P0, [UR5], R3 ;  /* 0x00000003ff0075a7 */ /* 0x000ea40008001105 */
[----:B--2---:R-:W-:Y:S05]  /*3bf0*/  @!P0 BRA `(.L_x_72) ;  /* 0x00000050008c8947 */ /* 0x004fea0003800000 */
.L_x_175:
[----:B------:R-:W-:-:S04]  /*3c00*/  UIADD3 UR6, UPT, UPT, UR6, 0x1, URZ ;  /* 0x0000000106067890 */ /* 0x000fc8000fffe0ff */
[----:B------:R-:W-:-:S04]  /*3c10*/  UISETP.NE.AND UP0, UPT, UR6, 0x4, UPT ;  /* 0x000000040600788c */ /* 0x000fc8000bf05270 */
[----:B------:R-:W-:Y:S02]  /*3c20*/  USEL UR7, URZ, 0x1, UP0 ;  /* 0x00000001ff077887 */ /* 0x000fe40008000000 */
[----:B------:R-:W-:-:S04]  /*3c30*/  USEL UR6, UR6, URZ, UP0 ;  /* 0x000000ff06067287 */ /* 0x000fc80008000000 */
[----:B------:R-:W-:Y:S01]  /*3c40*/  ULEA UR5, UR6, UR9, 0x3 ;  /* 0x0000000906057291 */ /* 0x000fe2000f8e18ff */
[----:B------:R-:W-:-:S04]  /*3c50*/  LOP3.LUT R2, R2, UR7, RZ, 0x3c, !PT ;  /* 0x0000000702027c12 */ /* 0x000fc8000f8e3cff */
[----:B--2---:R-:W-:-:S04]  /*3c60*/  SHF.L.U32 R3, R2, 0x1f, RZ ;  /* 0x0000001f02037819 */ /* 0x004fc800000006ff */
[----:B------:R-:W2:Y:S02]  /*3c70*/  SYNCS.PHASECHK.TRANS64.TRYWAIT P0, [UR5], R3 ;  /* 0x00000003ff0075a7 */ /* 0x000ea40008001105 */
[----:B--2---:R-:W-:Y:S05]  /*3c80*/  @!P0 BRA `(.L_x_73) ;  /* 0x0000005000808947 */ /* 0x004fea0003800000 */
.L_x_177:
[----:B------:R-:W-:-:S04]  /*3c90*/  UIADD3 UR6, UPT, UPT, UR6, 0x1, URZ ;  /* 0x0000000106067890 */ /* 0x000fc8000fffe0ff */
[----:B------:R-:W-:-:S04]  /*3ca0*/  UISETP.NE.AND UP0, UPT, UR6, 0x4, UPT ;  /* 0x000000040600788c */ /* 0x000fc8000bf05270 */
[----:B------:R-:W-:Y:S02]  /*3cb0*/  USEL UR5, URZ, 0x1, UP0 ;  /* 0x00000001ff057887 */ /* 0x000fe40008000000 */
[----:B------:R-:W-:-:S04]  /*3cc0*/  USEL UR6, UR6, URZ, UP0 ;  /* 0x000000ff06067287 */ /* 0x000fc80008000000 */
[----:B------:R-:W-:Y:S01]  /*3cd0*/  ULEA UR6, UR6, UR9, 0x3 ;  /* 0x0000000906067291 */ /* 0x000fe2000f8e18ff */
[----:B------:R-:W-:-:S04]  /*3ce0*/  LOP3.LUT R2, R2, UR5, RZ, 0x3c, !PT ;  /* 0x0000000502027c12 */ /* 0x000fc8000f8e3cff */
[----:B------:R-:W-:-:S04]  /*3cf0*/  SHF.L.U32 R2, R2, 0x1f, RZ ;  /* 0x0000001f02027819 */ /* 0x000fc800000006ff */
[----:B------:R-:W3:Y:S02]  /*3d00*/  SYNCS.PHASECHK.TRANS64.TRYWAIT P0, [UR6], R2 ;  /* 0x00000002ff0075a7 */ /* 0x000ee40008001106 */
[----:B---3--:R-:W-:Y:S05]  /*3d10*/  @!P0 BRA `(.L_x_74) ;  /* 0x0000005000748947 */ /* 0x008fea0003800000 */
.L_x_179:
[----:B------:R-:W-:Y:S01]  /*3d20*/  NOP ;  /* 0x0000000000007918 */ /* 0x000fe20000000000 */
[----:B--2---:R-:W2:Y:S01]  /*3d30*/  LDS R0, [UR4+0x14] ;  /* 0x00001404ff007984 */ /* 0x004ea20008000800 */
[----:B------:R-:W-:Y:S01]  /*3d40*/  ULOP3.LUT UR6, UR13, 0xffff, URZ, 0xc0, !UPT ;  /* 0x0000ffff0d067892 */ /* 0x000fe2000f8ec0ff */
[----:B------:R-:W-:Y:S01]  /*3d50*/  UMOV UR8, 0xffff ;  /* 0x0000ffff00087882 */ /* 0x000fe20000000000 */
[----:B------:R-:W-:Y:S02]  /*3d60*/  UMOV UR5, 0x1 ;  /* 0x0000000100057882 */ /* 0x000fe40000000000 */
[----:B------:R-:W-:-:S04]  /*3d70*/  USHF.R.U32.HI UR6, URZ, 0x5, UR6 ;  /* 0x00000005ff067899 */ /* 0x000fc80008011606 */
[----:B------:R-:W-:Y:S02]  /*3d80*/  USHF.L.U32 UR8, UR8, UR6, URZ ;  /* 0x0000000608087299 */ /* 0x000fe400080006ff */
[----:B------:R-:W-:-:S04]  /*3d90*/  USHF.L.U32 UR5, UR5, UR6, URZ ;  /* 0x0000000605057299 */ /* 0x000fc800080006ff */
[----:B--2---:R-:W-:-:S04]  /*3da0*/  LOP3.LUT R0, R0, UR8, RZ, 0xc0, !PT ;  /* 0x0000000800007c12 */ /* 0x004fc8000f8ec0ff */
[----:B------:R-:W-:-:S13]  /*3db0*/  ISETP.NE.AND P0, PT, R0, UR8, PT ;  /* 0x0000000800007c0c */ /* 0x000fda000bf05270 */
[----:B------:R-:W-:Y:S05]  /*3dc0*/  @P0 BRA `(.L_x_75) ;  /* 0x0000000000580947 */ /* 0x000fea0003800000 */
[----:B------:R-:W2:Y:S02]  /*3dd0*/  LDS R0, [UR4+0x18] ;  /* 0x00001804ff007984 */ /* 0x000ea40008000800 */
[----:B--2---:R-:W-:-:S04]  /*3de0*/  LOP3.LUT R0, R0, UR5, RZ, 0xc0, !PT ;  /* 0x0000000500007c12 */ /* 0x004fc8000f8ec0ff */
[----:B------:R-:W-:-:S13]  /*3df0*/  ISETP.NE.AND P0, PT, R0, UR5, PT ;  /* 0x0000000500007c0c */ /* 0x000fda000bf05270 */
[----:B------:R-:W-:Y:S05]  /*3e00*/  @P0 BRA `(.L_x_76) ;  /* 0x00000000003c0947 */ /* 0x000fea0003800000 */
[----:B------:R-:W2:Y:S01]  /*3e10*/  S2R R2, SR_LANEID ;  /* 0x0000000000027919 */ /* 0x000ea20000000000 */
[----:B------:R-:W-:Y:S01]  /*3e20*/  ULOP3.LUT UR8, URZ, UR8, URZ, 0x33, !UPT ;  /* 0x00000008ff087292 */ /* 0x000fe2000f8e33ff */
[----:B------:R-:W-:Y:S02]  /*3e30*/  VOTEU.ANY UR7, UPT, PT ;  /* 0x0000000000077886 */ /* 0x000fe400038e0100 */
[----:B------:R-:W-:-:S03]  /*3e40*/  UFLO.U32 UR7, UR7 ;  /* 0x00000007000772bd */ /* 0x000fc600080e0000 */
[----:B------:R-:W-:-:S04]  /*3e50*/  IMAD.U32 R0, RZ, RZ, UR8 ;  /* 0x00000008ff007e24 */ /* 0x000fc8000f8e00ff */
[----:B------:R3:W1:Y:S02]  /*3e60*/  REDUX UR6, R0 ;  /* 0x00000000000673c4 */ /* 0x0006640000000000 */
[----:B------:R1:W-:Y:S01]  /*3e70*/  UTCATOMSWS.AND URZ, UR8 ;  /* 0x0000000800ff79e3 */ /* 0x0003e20008000000 */
[----:B--2---:R-:W-:Y:S02]  /*3e80*/  ISETP.EQ.U32.AND P0, PT, R2, UR7, PT ;  /* 0x0000000702007c0c */ /* 0x004fe4000bf02070 */
[----:B---3--:R-:W-:Y:S02]  /*3e90*/  LOP3.LUT R0, RZ, UR5, RZ, 0x33, !PT ;  /* 0x00000005ff007c12 */ /* 0x008fe4000f8e33ff */
[----:B-1----:R-:W-:Y:S02]  /*3ea0*/  MOV R2, UR6 ;  /* 0x0000000600027c02 */ /* 0x002fe40008000f00 */
[----:B------:R-:W1:Y:S07]  /*3eb0*/  REDUX UR5, R0 ;  /* 0x00000000000573c4 */ /* 0x000e6e0000000000 */
[----:B------:R2:W-:Y:S01]  /*3ec0*/  @P0 ATOMS.AND RZ, [UR4+0x14], R2 ;  /* 0x00001402ffff098c */ /* 0x0005e2000a800004 */
[----:B-1----:R-:W-:-:S05]  /*3ed0*/  IMAD.U32 R0, RZ, RZ, UR5 ;  /* 0x00000005ff007e24 */ /* 0x002fca000f8e00ff */
[----:B------:R2:W-:Y:S01]  /*3ee0*/  @P0 ATOMS.AND RZ, [UR4+0x18], R0 ;  /* 0x00001800ffff098c */ /* 0x0005e2000a800004 */
[----:B------:R-:W-:Y:S05]  /*3ef0*/  BRA `(.L_x_77) ;  /* 0x0000000000147947 */ /* 0x000fea0003800000 */
.L_x_76:
[----:B------:R-:W-:Y:S02]  /*3f00*/  MOV R2, 0x3f20 ;  /* 0x00003f2000027802 */ /* 0x000fe40000000f00 */
[----:B-1--45:R-:W-:Y:S05]  /*3f10*/  CALL.REL.NOINC `($__internal_0_$__cuda_sm10x_tcgen05_guardrail_trap_col_being_dealloced_not_returned_by_alloc) ;  /* 0x0000005400187944 */ /* 0x032fea0003c00000 */
[----:B------:R-:W-:Y:S05]  /*3f20*/  BRA `(.L_x_77) ;  /* 0x0000000000087947 */ /* 0x000fea0003800000 */
.L_x_75:
[----:B------:R-:W-:Y:S02]  /*3f30*/  MOV R2, 0x3f50 ;  /* 0x00003f5000027802 */ /* 0x000fe40000000f00 */
[----:B-1--45:R-:W-:Y:S05]  /*3f40*/  CALL.REL.NOINC `($__internal_2_$__cuda_sm10x_tcgen05_guardrail_trap_unallocated_columns_being_dealloced) ;  /* 0x0000005400247944 */ /* 0x032fea0003c00000 */
.L_x_77:
[----:B------:R-:W-:Y:S01]  /*3f50*/  NOP ;  /* 0x0000000000007918 */ /* 0x000fe20000000000 */
[----:B------:R-:W-:Y:S05]  /*3f60*/  EXIT ;  /* 0x000000000000794d */ /* 0x000fea0003800000 */
.L_x_59:
[----:B------:R-:W-:-:S09]  /*3f70*/  UISETP.NE.OR UP2, UPT, UR8, 0x3, !UP2 ;  /* 0x000000030800788c */ /* 0x000fd2000d745670 */
[----:B------:R-:W-:Y:S05]  /*3f80*/  BRA.U UP2, `(.L_x_78) ;  /* 0x0000000d02a47547 */ /* 0x000fea000b800000 */
[----:B------:R-:W1:Y:S01]  /*3f90*/  LDC R0, c[0x0][0xb30] ;  /* 0x0002cc00ff007b82 */ /* 0x000e620000000800 */
[----:B------:R-:W2:Y:S01]  /*3fa0*/  LDCU.64 UR8, c[0x0][0x888] ;  /* 0x00011100ff0877ac */ /* 0x000ea20008000a00 */
[----:B------:R-:W-:Y:S02]  /*3fb0*/  HFMA2 R27, -RZ, RZ, 0, 0 ;  /* 0x00000000ff1b7431 */ /* 0x000fe400000001ff */
[----:B------:R-:W-:Y:S01]  /*3fc0*/  IMAD.MOV.U32 R29, RZ, RZ, 0x1 ;  /* 0x00000001ff1d7424 */ /* 0x000fe200078e00ff */
[----:B------:R-:W-:Y:S01]  /*3fd0*/  MOV R25, 0x2000 ;  /* 0x0000200000197802 */ /* 0x000fe20000000f00 */
[----:B------:R-:W4:Y:S01]  /*3fe0*/  LDCU.64 UR4, c[0x0][0x890] ;  /* 0x00011200ff0477ac */ /* 0x000f220008000a00 */
[----:B------:R-:W-:Y:S01]  /*3ff0*/  IMAD.MOV.U32 R28, RZ, RZ, RZ ;  /* 0x000000ffff1c7224 */ /* 0x000fe200078e00ff */
[----:B------:R-:W3:Y:S01]  /*4000*/  LDC R24, c[0x0][0x370] ;  /* 0x0000dc00ff187b82 */ /* 0x000ee20000000800 */
[----:B------:R-:W-:Y:S01]  /*4010*/  UMOV UR7, 0x400 ;  /* 0x0000040000077882 */ /* 0x000fe20000000000 */
[----:B------:R-:W-:-:S02]  /*4020*/  UPLOP3.LUT UP1, UPT, UPT, UPT, UPT, 0x40, 0x4 ;  /* 0x000000000004789c */ /* 0x000fc40003f2e870 */
[----:B------:R-:W-:-:S04]  /*4030*/  ULEA UR7, UR37, UR7, 0x18 ;  /* 0x0000000725077291 */ /* 0x000fc8000f8ec0ff */
[----:B------:R-:W3:Y:S01]  /*4040*/  LDC R3, c[0x0][0xb0c] ;  /* 0x0002c300ff037b82 */ /* 0x000ee20000000800 */
[----:B------:R-:W-:Y:S02]  /*4050*/  UIADD3 UR13, UPT, UPT, UR7, 0xf0, URZ ;  /* 0x000000f0070d7890 */ /* 0x000fe4000fffe0ff */
[----:B--2---:R-:W-:Y:S02]  /*4060*/  UISETP.NE.U32.AND UP2, UPT, UR8, URZ, UPT ;  /* 0x000000ff0800728c */ /* 0x004fe4000bf45070 */
[----:B------:R-:W-:Y:S02]  /*4070*/  UIADD3 UR25, UPT, UPT, UR7, 0xe0, URZ ;  /* 0x000000e007197890 */ /* 0x000fe4000fffe0ff */
[----:B----4-:R-:W-:Y:S01]  /*4080*/  UISETP.NE.U32.AND UP3, UPT, UR4, URZ, UPT ;  /* 0x000000ff0400728c */ /* 0x010fe2000bf65070 */
[----:B------:R-:W2:Y:S01]  /*4090*/  LDC R18, c[0x0][0xb20] ;  /* 0x0002c800ff127b82 */ /* 0x000ea20000000800 */
[----:B-1----:R-:W-:Y:S01]  /*40a0*/  ISETP.NE.AND P1, PT, R0, 0x1, PT ;  /* 0x000000010000780c */ /* 0x002fe20003f25270 */
[----:B------:R-:W-:-:S02]  /*40b0*/  UISETP.NE.AND.EX UP2, UPT, UR9, URZ, UPT, UP2 ;  /* 0x000000ff0900728c */ /* 0x000fc4000bf45320 */
[----:B------:R-:W-:Y:S02]  /*40c0*/  UIADD3 UR17, UPT, UPT, UR7, 0xe8, URZ ;  /* 0x000000e807117890 */ /* 0x000fe4000fffe0ff */
[----:B------:R-:W-:Y:S02]  /*40d0*/  UPRMT UR13, UR37, 0x654, UR13 ;  /* 0x00000654250d7896 */ /* 0x000fe4000800000d */
[----:B------:R-:W1:Y:S01]  /*40e0*/  LDC.64 R30, c[0x0][0x348] ;  /* 0x0000d200ff1e7b82 */ /* 0x000e620000000a00 */
[----:B------:R-:W-:-:S07]  /*40f0*/  UISETP.NE.AND.EX UP3, UPT, UR5, URZ, UPT, UP3 ;  /* 0x000000ff0500728c */ /* 0x000fce000bf65330 */
[----:B------:R-:W4:Y:S08]  /*4100*/  LDC.64 R16, c[0x0][0xb10] ;  /* 0x0002c400ff107b82 */ /* 0x000f300000000a00 */
[----:B------:R-:W1:Y:S08]  /*4110*/  LDC.64 R6, c[0x0][0xb18] ;  /* 0x0002c600ff067b82 */ /* 0x000e700000000a00 */
[----:B------:R-:W1:Y:S08]  /*4120*/  LDC.64 R4, c[0x0][0xb28] ;  /* 0x0002ca00ff047b82 */ /* 0x000e700000000a00 */
[----:B--23--:R-:W1:Y:S02]  /*4130*/  LDC R19, c[0x0][0x374] ;  /* 0x0000dd00ff137b82 */ /* 0x00ce640000000800 */
.L_x_88:
[C---:B------:R-:W-:Y:S02]  /*4140*/  LEA R0, R28.reuse, UR7, 0x3 ;  /* 0x000000071c007c11 */ /* 0x040fe4000f8e18ff */
[----:B------:R-:W-:Y:S02]  /*4150*/  SHF.L.U32 R2, R27, 0x1f, RZ ;  /* 0x0000001f1b027819 */ /* 0x000fe400000006ff */
[----:B------:R-:W-:Y:S02]  /*4160*/  LEA R20, R28, UR7, 0x4 ;  /* 0x000000071c147c11 */ /* 0x000fe4000f8e20ff */
[----:B--2---:R-:W2:Y:S02]  /*4170*/  SYNCS.PHASECHK.TRANS64.TRYWAIT P0, [R0+URZ+0x120], R2 ;  /* 0x00012002000075a7 */ /* 0x004ea400080011ff */
[----:B--2---:R-:W-:Y:S05]  /*4180*/  @!P0 BRA `(.L_x_79) ;  /* 0x0000004c00708947 */ /* 0x004fea0003800000 */
.L_x_180:
[----:B------:R-:W-:Y:S01]  /*4190*/  ISETP.GE.AND P0, PT, R37, 0x1, PT ;  /* 0x000000012500780c */ /* 0x000fe20003f06270 */
[----:B------:R-:W3:Y:S01]  /*41a0*/  LDS.128 R20, [R20+0x1b0] ;  /* 0x0001b00014147984 */ /* 0x000ee20000000c00 */
[----:B--2---:R-:W-:Y:S01]  /*41b0*/  VIADD R0, R0, 0x130 ;  /* 0x0000013000007836 */ /* 0x004fe20000000000 */
[----:B------:R-:W-:Y:S01]  /*41c0*/  @!PT LDS RZ, [RZ] ;  /* 0x00000000fffff984 */ /* 0x000fe20000000800 */
[----:B------:R-:W-:Y:S01]  /*41d0*/  @!PT LDS RZ, [RZ] ;  /* 0x00000000fffff984 */ /* 0x000fe20000000800 */
[----:B------:R-:W-:Y:S01]  /*41e0*/  @!PT LDS RZ, [RZ] ;  /* 0x00000000fffff984 */ /* 0x000fe20000000800 */
[----:B------:R-:W-:Y:S01]  /*41f0*/  @!PT LDS RZ, [RZ] ;  /* 0x00000000fffff984 */ /* 0x000fe20000000800 */
[----:B------:R2:W-:Y:S06]  /*4200*/  MEMBAR.ALL.CTA ;  /* 0x0000000000007992 */ /* 0x0005ec0000008000 */
[----:B--2---:R-:W2:Y:S01]  /*4210*/  FENCE.VIEW.ASYNC.S ;  /* 0x00000000000073c6 */ /* 0x004ea20000000000 */
[----:B------:R-:W-:Y:S04]  /*4220*/  PRMT R0, RZ, 0x654, R0 ;  /* 0x00000654ff007816 */ /* 0x000fe80000000000 */
[----:B--2---:R2:W-:Y:S01]  /*4230*/  SYNCS.ARRIVE.TRANS64.RED.A1T0 RZ, [R0+URZ], RZ ;  /* 0x000000ff00ff79a7 */ /* 0x0045e200081004ff */
[----:B---3--:R-:W-:Y:S11]  /*4240*/  LOP3.LUT P3, RZ, R22, 0x1, RZ, 0xc0, !PT ;  /* 0x0000000116ff7812 */ /* 0x008ff6000786c0ff */
[----:B------:R-:W-:Y:S02]  /*4250*/  @!UPT UIADD3 URZ, UPT, UPT, URZ, URZ, URZ ;  /* 0x000000fffffff290 */ /* 0x000fe4000fffe0ff */
[----:B------:R-:W-:Y:S02]  /*4260*/  @P3 MOV R11, R20 ;  /* 0x00000014000b3202 */ /* 0x000fe40000000f00 */
[----:B------:R-:W-:Y:S01]  /*4270*/  @P3 LOP3.LUT R10, R21, 0xffff, RZ, 0xc0, !PT ;  /* 0x0000ffff150a3812 */ /* 0x000fe200078ec0ff */
[----:B--2---:R-:W-:Y:S06]  /*4280*/  @!P0 BRA `(.L_x_80) ;  /* 0x0000000000a48947 */ /* 0x004fec0003800000 */
[-C--:B-1----:R-:W-:Y:S01]  /*4290*/  IMAD.HI.U32 R0, R19, R7.reuse, RZ ;  /* 0x0000000713007227 */ /* 0x082fe200078e00ff */
[----:B------:R-:W-:Y:S02]  /*42a0*/  ISETP.NE.AND P0, PT, R6, 0x1, PT ;  /* 0x000000010600780c */ /* 0x000fe40003f05270 */
[----:B------:R-:W-:Y:S01]  /*42b0*/  ISETP.NE.AND P2, PT, R37, 0x1, PT ;  /* 0x000000012500780c */ /* 0x000fe20003f45270 */
[----:B----4-:R-:W-:Y:S01]  /*42c0*/  IMAD.HI.U32 R9, R24, R16, RZ ;  /* 0x0000001018097227 */ /* 0x010fe200078e00ff */
[----:B------:R-:W-:Y:S02]  /*42d0*/  SHF.R.U32.HI R0, RZ, R18, R0 ;  /* 0x00000012ff007219 */ /* 0x000fe40000011600 */
[----:B------:R-:W-:Y:S01]  /*42e0*/  ISETP.NE.AND P4, PT, R3, 0x1, PT ;  /* 0x000000010300780c */ /* 0x000fe20003f85270 */
[----:B------:R-:W-:Y:S01]  /*42f0*/  IMAD.HI.U32 R13, R10, R7, RZ ;  /* 0x000000070a0d7227 */ /* 0x000fe200078e00ff */
[----:B------:R-:W-:Y:S02]  /*4300*/  SHF.R.U32.HI R9, RZ, R17, R9 ;  /* 0x00000011ff097219 */ /* 0x000fe40000011609 */
[----:B------:R-:W-:Y:S01]  /*4310*/  SEL R0, R19, R0, !P0 ;  /* 0x0000000013007207 */ /* 0x000fe20004000000 */
[----:B------:R-:W-:Y:S01]  /*4320*/  IMAD.HI.U32 R12, R11, R16, RZ ;  /* 0x000000100b0c7227 */ /* 0x000fe200078e00ff */
[----:B------:R-:W-:Y:S03]  /*4330*/  SEL R9, R24, R9, !P4 ;  /* 0x0000000918097207 */ /* 0x000fe60006000000 */
[-C--:B------:R-:W-:Y:S01]  /*4340*/  IMAD.HI.U32 R8, R0, R4.reuse, RZ ;  /* 0x0000000400087227 */ /* 0x080fe200078e00ff */
[----:B------:R-:W-:Y:S03]  /*4350*/  SHF.R.U32.HI R12, RZ, R17, R12 ;  /* 0x00000011ff0c7219 */ /* 0x000fe6000001160c */
[----:B------:R-:W-:Y:S01]  /*4360*/  IMAD.HI.U32 R2, R9, R4, RZ ;  /* 0x0000000409027227 */ /* 0x000fe200078e00ff */
[-C--:B------:R-:W-:Y:S02]  /*4370*/  @P2 SHF.R.U32.HI R0, RZ, R5.reuse, R8 ;  /* 0x00000005ff002219 */ /* 0x080fe40000011608 */
[----:B------:R-:W-:Y:S02]  /*4380*/  SHF.R.U32.HI R8, RZ, R18, R13 ;  /* 0x00000012ff087219 */ /* 0x000fe4000001160d */
[----:B------:R-:W-:Y:S01]  /*4390*/  @P2 SHF.R.U32.HI R9, RZ, R5, R2 ;  /* 0x00000005ff092219 */ /* 0x000fe20000011602 */
[----:B------:R-:W-:Y:S01]  /*43a0*/  IMAD R0, R37, R0, RZ ;  /* 0x0000000025007224 */ /* 0x000fe200078e02ff */
[----:B------:R-:W-:Y:S02]  /*43b0*/  SEL R8, R10, R8, !P0 ;  /* 0x000000080a087207 */ /* 0x000fe40004000000 */
[----:B------:R-:W-:Y:S01]  /*43c0*/  SEL R2, R11, R12, !P4 ;  /* 0x0000000c0b027207 */ /* 0x000fe20006000000 */
[C---:B------:R-:W-:Y:S01]  /*43d0*/  IMAD R12, R37.reuse, R9, RZ ;  /* 0x00000009250c7224 */ /* 0x040fe200078e02ff */
[C---:B------:R-:W-:Y:S01]  /*43e0*/  ISETP.GE.AND P0, PT, R8.reuse, R0, PT ;  /* 0x000000000800720c */ /* 0x040fe20003f06270 */
[----:B------:R-:W-:Y:S03]  /*43f0*/  IMAD.HI.U32 R0, R8, R4, RZ ;  /* 0x0000000408007227 */ /* 0x000fe600078e00ff */
[----:B------:R-:W-:Y:S02]  /*4400*/  ISETP.GE.OR P0, PT, R2, R12, P0 ;  /* 0x0000000c0200720c */ /* 0x000fe40000706670 */
[-C--:B------:R-:W-:Y:S04]  /*4410*/  SHF.R.U32.HI R0, RZ, R5.reuse, R0 ;  /* 0x00000005ff007219 */ /* 0x080fe80000011600 */
[----:B------:R-:W-:Y:S05]  /*4420*/  SEL R13, R8, R0, !P2 ;  /* 0x00000000080d7207 */ /* 0x000fea0005000000 */
[----:B------:R-:W-:Y:S02]  /*4430*/  IMAD.MOV R12, RZ, RZ, -R13 ;  /* 0x000000ffff0c7224 */ /* 0x000fe400078e0a0d */
[C---:B------:R-:W-:Y:S04]  /*4440*/  @!P0 IMAD.HI.U32 R0, R2.reuse, R4, RZ ;  /* 0x0000000402008227 */ /* 0x040fe800078e00ff */
[----:B------:R-:W-:Y:S01]  /*4450*/  IMAD R12, R37, R12, R8 ;  /* 0x0000000c250c7224 */ /* 0x000fe200078e0208 */
[----:B------:R-:W-:Y:S04]  /*4460*/  @!P0 SHF.R.U32.HI R0, RZ, R5, R0 ;  /* 0x00000005ff008219 */ /* 0x000fe80000011600 */
[----:B------:R-:W-:Y:S04]  /*4470*/  @!P0 SEL R0, R2, R0, !P2 ;  /* 0x0000000002008207 */ /* 0x000fe80005000000 */
[----:B------:R-:W-:Y:S01]  /*4480*/  @!P0 IADD3 R13, PT, PT, R13, -R0, RZ ;  /* 0x800000000d0d8210 */ /* 0x000fe20007ffe0ff */
[----:B------:R-:W-:Y:S01]  /*4490*/  @!P0 IMAD R0, R9, R12, R0 ;  /* 0x0000000c09008224 */ /* 0x000fe200078e0200 */
[----:B------:R-:W-:Y:S01]  /*44a0*/  IADD3 R9, PT, PT, -R8, RZ, RZ ;  /* 0x000000ff08097210 */ /* 0x000fe20007ffe1ff */
[--C-:B------:R-:W-:Y:S02]  /*44b0*/  IMAD.MOV R12, RZ, RZ, -R2.reuse ;  /* 0x000000ffff0c7224 */ /* 0x100fe400078e0a02 */
[----:B------:R-:W-:Y:S02]  /*44c0*/  @!P0 IMAD R8, R13, R37, R2 ;  /* 0x000000250d088224 */ /* 0x000fe400078e0202 */
[----:B------:R-:W-:Y:S02]  /*44d0*/  @!P0 IMAD.MOV.U32 R2, RZ, RZ, R0 ;  /* 0x000000ffff028224 */ /* 0x000fe400078e0000 */
[----:B------:R-:W-:Y:S02]  /*44e0*/  IMAD R11, R3, R12, R11 ;  /* 0x0000000c030b7224 */ /* 0x000fe400078e020b */
[----:B------:R-:W-:Y:S02]  /*44f0*/  IMAD R10, R6, R9, R10 ;  /* 0x00000009060a7224 */ /* 0x000fe400078e020a */
[----:B------:R-:W-:Y:S02]  /*4500*/  IMAD R11, R2, R3, R11 ;  /* 0x00000003020b7224 */ /* 0x000fe400078e020b */
[----:B------:R-:W-:Y:S02]  /*4510*/  IMAD R10, R8, R6, R10 ;  /* 0x00000006080a7224 */ /* 0x000fe400078e020a */
.L_x_80:
[----:B------:R-:W-:Y:S05]  /*4520*/  BRA.U UP1, `(.L_x_81) ;  /* 0x0000000101107547 */ /* 0x000fea000b800000 */
[----:B------:R-:W-:Y:S04]  /*4530*/  MOV R2, UR6 ;  /* 0x0000000600027c02 */ /* 0x000fe80008000f00 */
[----:B------:R-:W-:Y:S04]  /*4540*/  SHF.L.U32 R2, R2, 0x1f, RZ ;  /* 0x0000001f02027819 */ /* 0x000fe800000006ff */
[----:B------:R-:W2:Y:S02]  /*4550*/  SYNCS.PHASECHK.TRANS64.TRYWAIT P0, [UR7+0x118], R2 ;  /* 0x00011802ff0075a7 */ /* 0x000ea40008001107 */
[----:B--2---:R-:W-:Y:S05]  /*4560*/  @!P0 BRA `(.L_x_82) ;  /* 0x00000048008c8947 */ /* 0x004fea0003800000 */
.L_x_81:
[----:B------:R-:W-:Y:S02]  /*4570*/  R2UR UR27, R15 ;  /* 0x000000000f1b72ca */ /* 0x000fe400000e0000 */
[----:B------:R-:W-:Y:S02]  /*4580*/  R2UR UR26, R14 ;  /* 0x000000000e1a72ca */ /* 0x000fe400000e0000 */
[----:B------:R-:W-:Y:S02]  /*4590*/  ISETP.NE.U32.AND P2, PT, RZ, UR4, PT ;  /* 0x00000004ff007c0c */ /* 0x000fe4000bf45070 */
[----:B------:R-:W-:Y:S02]  /*45a0*/  SHF.L.U32 R14, R29, 0x1f, RZ ;  /* 0x0000001f1d0e7819 */ /* 0x000fe400000006ff */
[----:B------:R-:W-:Y:S05]  /*45b0*/  ISETP.NE.AND.EX P2, PT, RZ, UR5, PT, P2 ;  /* 0x00000005ff007c0c */ /* 0x000fea000bf45320 */
[----:B------:R-:W-:Y:S02]  /*45c0*/  USHF.L.U32 UR27, UR27, 0x7, URZ ;  /* 0x000000071b1b7899 */ /* 0x000fe400080006ff */
[----:B------:R-:W-:Y:S01]  /*45d0*/  UIMAD UR26, UR26, 0x60, URZ ;  /* 0x000000601a1a78a4 */ /* 0x000fe2000f8e02ff */
[----:B------:R-:W-:Y:S11]  /*45e0*/  BRA.U !UP3, `(.L_x_83) ;  /* 0x000000010b347547 */ /* 0x000ff6000b800000 */
[----:B------:R-:W-:Y:S01]  /*45f0*/  UPLOP3.LUT UP0, UPT, UPT, UPT, UP2, 0x80, 0x8 ;  /* 0x000000000008789c */ /* 0x000fe20003f0f020 */
[----:B--2---:R-:W-:Y:S02]  /*4600*/  HFMA2 R0, -RZ, RZ, 0, 5.9604644775390625e-08 ;  /* 0x00000001ff007431 */ /* 0x004fe400000001ff */
[----:B------:R-:W-:Y:S03]  /*4610*/  IMAD.MOV.U32 R88, RZ, RZ, 0x1 ;  /* 0x00000001ff587424 */ /* 0x000fe600078e00ff */
[----:B------:R-:W-:Y:S05]  /*4620*/  PLOP3.LUT P0, PT, PT, PT, UP0, 0x80, 0x8 ;  /* 0x000000000008781c */ /* 0x000fea0003f0f008 */
[----:B------:R-:W2:Y:S01]  /*4630*/  @UP0 LDCU.64 UR10, c[0x0][0x888] ;  /* 0x00011100ff0a07ac */ /* 0x000ea20008000a00 */
[----:B------:R-:W-:Y:S07]  /*4640*/  @UP0 UIMAD UR8, UR36, UR4, URZ ;  /* 0x00000004240802a4 */ /* 0x000fee000f8e02ff */
[----:B------:R-:W-:Y:S01]  /*4650*/  @!P0 PRMT R88, R0, 0x7610, R88 ;  /* 0x0000761000588816 */ /* 0x000fe20000000058 */
[----:B--2---:R-:W-:Y:S03]  /*4660*/  @UP0 UIMAD.WIDE UR10, UR8, 0x4, UR10 ;  /* 0x00000004080a08a5 */ /* 0x004fe6000f8e020a */
[----:B------:R-:W2:Y:S03]  /*4670*/  @!UP0 LDCU UR8, c[0x0][0x880] ;  /* 0x00011000ff0887ac */ /* 0x000ea60008000800 */
[----:B------:R-:W-:Y:S01]  /*4680*/  IMAD.U32 R8, RZ, RZ, UR10 ;  /* 0x0000000aff087e24 */ /* 0x000fe2000f8e00ff */
[----:B------:R-:W-:Y:S05]  /*4690*/  MOV R9, UR11 ;  /* 0x0000000b00097c02 */ /* 0x000fea0008000f00 */
[----:B-----5:R3:W5:Y:S02]  /*46a0*/  @P0 LDG.E R49, desc[UR46][R8.64] ;  /* 0x0000002e08310981 */ /* 0x020764000c1e1900 */
[----:B--23--:R-:W-:Y:S07]  /*46b0*/  @!P0 IMAD.U32 R49, RZ, RZ, UR8 ;  /* 0x00000008ff318e24 */ /* 0x00cfee000f8e00ff */
.L_x_83:
[----:B-----5:R-:W-:Y:S01]  /*46c0*/  @!P2 FSETP.EQ.AND P0, PT, R49, RZ, PT ;  /* 0x000000ff3100a20b */ /* 0x020fe20003f02000 */
[----:B------:R-:W-:Y:S01]  /*46d0*/  @!UPT UIADD3 URZ, UPT, UPT, URZ, URZ, URZ ;  /* 0x000000fffffff290 */ /* 0x000fe2000fffe0ff */
[----:B------:R-:W-:Y:S11]  /*46e0*/  @!P2 BRA `(.L_x_84) ;  /* 0x000000000014a947 */ /* 0x000ff60003800000 */
[----:B------:R-:W-:Y:S02]  /*46f0*/  LOP3.LUT P2, RZ, R88, 0xff, RZ, 0xc0, !PT ;  /* 0x000000ff58ff7812 */ /* 0x000fe4000784c0ff */
[----:B------:R-:W-:Y:S04]  /*4700*/  PLOP3.LUT P0, PT, PT, PT, UP0, 0x80, 0x8 ;  /* 0x000000000008781c */ /* 0x000fe80003f0f008 */
[----:B------:R-:W-:Y:S07]  /*4710*/  PLOP3.LUT P0, PT, P0, PT, PT, 0x8, 0x80 ;  /* 0x000000000080781c */ /* 0x000fee000070e170 */
[----:B------:R-:W-:Y:S11]  /*4720*/  @P2 FSETP.EQ.AND P0, PT, R49, RZ, PT ;  /* 0x000000ff3100220b */ /* 0x000ff60003f02000 */
[----:B------:R-:W-:Y:S02]  /*4730*/  @!UPT UIADD3 URZ, UPT, UPT, URZ, URZ, URZ ;  /* 0x000000fffffff290 */ /* 0x000fe4000fffe0ff */
.L_x_84:
[----:B------:R-:W3:Y:S01]  /*4740*/  SYNCS.PHASECHK.TRANS64.TRYWAIT P2, [UR7+0xf8], R14 ;  /* 0x0000f80eff0075a7 */ /* 0x000ee20008041107 */
[----:B------:R-:W-:Y:S04]  /*4750*/  ELECT P4, URZ, PT ;  /* 0x0000000000ff782f */ /* 0x000fe80003880000 */
[----:B------:R-:W-:Y:S11]  /*4760*/  PLOP3.LUT P4, PT, P0, P4, PT, 0xf2, 0x2f ;  /* 0x00000000002f781c */ /* 0x000ff60000789e72 */
[----:B------:R-:W-:Y:S02]  /*4770*/  @!UPT UIADD3 URZ, UPT, UPT, URZ, URZ, URZ ;  /* 0x000000fffffff290 */ /* 0x000fe4000fffe0ff */
[----:B-1----:R-:W-:Y:S05]  /*4780*/  @!P4 IADD3 R8, P0, PT, R30, 0x580, RZ ;  /* 0x000005801e08c810 */ /* 0x002fea0007f1e0ff */
[----:B--2---:R-:W-:Y:S01]  /*4790*/  @!P4 IMAD.X R2, RZ, RZ, R31, P0 ;  /* 0x000000ffff02c224 */ /* 0x004fe200000e061f */
[----:B---3--:R-:W-:Y:S07]  /*47a0*/  @!P2 BRA `(.L_x_85) ;  /* 0x000000480014a947 */ /* 0x008fee0003800000 */
.L_x_183:
[----:B------:R-:W-:Y:S01]  /*47b0*/  @!P4 R2UR UR8, R2 ;  /* 0x000000000208c2ca */ /* 0x000fe200000e0000 */
[----:B------:R-:W-:Y:S01]  /*47c0*/  VOTEU.ALL UP1, P4 ;  /* 0x0000000000ff7886 */ /* 0x000fe20002020000 */
[----:B------:R-:W-:Y:S01]  /*47d0*/  @!P4 R2UR UR9, R8 ;  /* 0x000000000809c2ca */ /* 0x000fe200000e0000 */
[----:B-1----:R-:W-:Y:S01]  /*47e0*/  @!P4 IMAD.MOV.U32 R0, RZ, RZ, 0x2000 ;  /* 0x00002000ff00c424 */ /* 0x002fe200078e00ff */
[----:B------:R-:W-:Y:S01]  /*47f0*/  UMOV UR10, 0x0 ;  /* 0x00000000000a7882 */ /* 0x000fe20000000000 */
[----:B------:R-:W-:Y:S01]  /*4800*/  UMOV UR11, 0x10000000 ;  /* 0x10000000000b7882 */ /* 0x000fe20000000000 */
[----:B------:R-:W-:Y:S01]  /*4810*/  @!UP1 UIADD3 UR24, UPT, UPT, UR7, 0x200, URZ ;  /* 0x0000020007189890 */ /* 0x000fe2000fffe0ff */
[----:B------:R-:W-:Y:S01]  /*4820*/  VOTEU.ALL UP1, P4 ;  /* 0x0000000000ff7886 */ /* 0x000fe20002020000 */
[----:B------:R-:W-:Y:S05]  /*4830*/  UMOV UR28, UR36 ;  /* 0x00000024001c7c82 */ /* 0x000fea0008000000 */
[----:B------:R-:W-:Y:S01]  /*4840*/  IMAD.U32 R9, RZ, RZ, UR8 ;  /* 0x00000008ff097e24 */ /* 0x000fe2000f8e00ff */
[----:B------:R-:W-:Y:S01]  /*4850*/  UPRMT UR8, UR37, 0x654, UR25 ;  /* 0x0000065425087896 */ /* 0x000fe20008000019 */
[----:B------:R-:W-:Y:S03]  /*4860*/  IMAD.U32 R8, RZ, RZ, UR9 ;  /* 0x00000009ff087e24 */ /* 0x000fe6000f8e00ff */
[----:B------:R-:W-:Y:S02]  /*4870*/  @!P4 R2UR UR15, R9 ;  /* 0x00000000090fc2ca */ /* 0x000fe400000e0000 */
[----:B------:R-:W-:Y:S02]  /*4880*/  @!P4 R2UR UR14, R8 ;  /* 0x00000000080ec2ca */ /* 0x000fe400000e0000 */
[----:B------:R-:W-:Y:S05]  /*4890*/  @!P4 IADD3 R8, P0, PT, R30, 0x580, RZ ;  /* 0x000005801e08c810 */ /* 0x000fea0007f1e0ff */
[----:B------:R-:W-:Y:S06]  /*48a0*/  @!P4 IMAD.X R2, RZ, RZ, R31, P0 ;  /* 0x000000ffff02c224 */ /* 0x000fec00000e061f */
[----:B------:R1:W-:Y:S01]  /*48b0*/  @!UP1 UTMALDG.3D [UR24], [UR14], desc[UR10] ;  /* 0x00000a180e0095b4 */ /* 0x0003e20008011000 */
[----:B------:R1:W-:Y:S01]  /*48c0*/  @!P4 SYNCS.ARRIVE.TRANS64.RED.A0TR RZ, [UR7+0xe0], R0 ;  /* 0x0000e000ffffc9a7 */ /* 0x0003e20008300407 */
[----:B------:R-:W-:Y:S01]  /*48d0*/  SYNCS.ARRIVE.TRANS64.RED.A1T0 RZ, [UR8], RZ ;  /* 0x000000ffffff79a7 */ /* 0x000fe20008100408 */
[----:B------:R-:W2:Y:S02]  /*48e0*/  SYNCS.PHASECHK.TRANS64.TRYWAIT P2, [UR7+0x100], R14 ;  /* 0x0001000eff0075a7 */ /* 0x000ea40008041107 */
[----:B-12---:R-:W-:Y:S05]  /*48f0*/  @!P2 BRA `(.L_x_86) ;  /* 0x0000004400d8a947 */ /* 0x006fea0003800000 */
.L_x_185:
[----:B------:R-:W2:Y:S01]  /*4900*/  LDC.64 R12, c[0x0][0xb18] ;  /* 0x0002c600ff0c7b82 */ /* 0x000ea20000000a00 */
[----:B------:R-:W-:Y:S01]  /*4910*/  @!P4 R2UR UR8, R2 ;  /* 0x000000000208c2ca */ /* 0x000fe200000e0000 */
[----:B------:R-:W-:Y:S01]  /*4920*/  VOTEU.ALL UP1, P4 ;  /* 0x0000000000ff7886 */ /* 0x000fe20002020000 */
[----:B------:R-:W-:Y:S01]  /*4930*/  @!P4 R2UR UR9, R8 ;  /* 0x000000000809c2ca */ /* 0x000fe200000e0000 */
[----:B-1----:R-:W-:Y:S01]  /*4940*/  @!P4 IMAD.MOV.U32 R0, RZ, RZ, 0x2000 ;  /* 0x00002000ff00c424 */ /* 0x002fe200078e00ff */
[----:B------:R-:W-:Y:S03]  /*4950*/  UMOV UR10, 0x0 ;  /* 0x00000000000a7882 */ /* 0x000fe60000000000 */
[----:B------:R-:W1:Y:S01]  /*4960*/  @!P1 LDC R2, c[0x0][0xb0c] ;  /* 0x0002c300ff029b82 */ /* 0x000e620000000800 */
[----:B------:R-:W-:Y:S01]  /*4970*/  @!UP1 UIADD3 UR18, UPT, UPT, UR26, 0x20, URZ ;  /* 0x000000201a129890 */ /* 0x000fe2000fffe0ff */
[----:B------:R-:W-:Y:S01]  /*4980*/  @P3 SHF.R.U32.HI R26, RZ, 0x10, R21 ;  /* 0x00000010ff1a3819 */ /* 0x000fe20000011615 */
[----:B------:R-:W-:Y:S01]  /*4990*/  @!UP1 UIADD3 UR16, UPT, UPT, UR7, 0x2200, URZ ;  /* 0x0000220007109890 */ /* 0x000fe2000fffe0ff */
[----:B------:R-:W-:Y:S01]  /*49a0*/  VIADD R28, R28, 0x1 ;  /* 0x000000011c1c7836 */ /* 0x000fe20000000000 */
[----:B------:R-:W-:Y:S01]  /*49b0*/  VOTEU.ALL UP1, P4 ;  /* 0x0000000000ff7886 */ /* 0x000fe20002020000 */
[----:B------:R-:W-:Y:S01]  /*49c0*/  UMOV UR11, 0x10000000 ;  /* 0x10000000000b7882 */ /* 0x000fe20000000000 */
[----:B------:R-:W-:Y:S01]  /*49d0*/  UMOV UR19, UR27 ;  /* 0x0000001b00137c82 */ /* 0x000fe20008000000 */
[----:B------:R-:W-:Y:S01]  /*49e0*/  IMAD.U32 R9, RZ, RZ, UR8 ;  /* 0x00000008ff097e24 */ /* 0x000fe2000f8e00ff */
[----:B------:R-:W-:Y:S01]  /*49f0*/  UMOV UR20, UR36 ;  /* 0x0000002400147c82 */ /* 0x000fe20008000000 */
[----:B------:R-:W-:Y:S01]  /*4a00*/  IMAD.U32 R8, RZ, RZ, UR9 ;  /* 0x00000009ff087e24 */ /* 0x000fe2000f8e00ff */
[----:B------:R-:W-:Y:S02]  /*4a10*/  UPRMT UR8, UR37, 0x654, UR17 ;  /* 0x0000065425087896 */ /* 0x000fe40008000011 */
[----:B------:R-:W-:Y:S02]  /*4a20*/  @!P4 R2UR UR15, R9 ;  /* 0x00000000090fc2ca */ /* 0x000fe400000e0000 */
[----:B------:R-:W-:Y:S02]  /*4a30*/  @!P4 R2UR UR14, R8 ;  /* 0x00000000080ec2ca */ /* 0x000fe400000e0000 */
[----:B------:R-:W3:Y:S11]  /*4a40*/  LDC.64 R8, c[0x0][0xb10] ;  /* 0x0002c400ff087b82 */ /* 0x000ef60000000a00 */
[----:B------:R1:W-:Y:S01]  /*4a50*/  @!UP1 UTMALDG.3D [UR16], [UR14], desc[UR10] ;  /* 0x00000a100e0095b4 */ /* 0x0003e20008011000 */
[----:B------:R5:W-:Y:S01]  /*4a60*/  @!P4 SYNCS.ARRIVE.TRANS64.RED.A0TR RZ, [UR7+0xe8], R0 ;  /* 0x0000e800ffffc9a7 */ /* 0x000be20008300407 */
[C---:B---3--:R-:W-:Y:S01]  /*4a70*/  @!P1 IMAD.HI.U32 R8, R11.reuse, R8, RZ ;  /* 0x000000080b089227 */ /* 0x048fe200078e00ff */
[----:B--2---:R-:W-:Y:S02]  /*4a80*/  @!P1 ISETP.NE.AND P0, PT, R12, 0x1, PT ;  /* 0x000000010c00980c */ /* 0x004fe40003f05270 */
[----:B-1----:R-:W-:Y:S01]  /*4a90*/  @!P1 ISETP.NE.AND P2, PT, R2, 0x1, PT ;  /* 0x000000010200980c */ /* 0x002fe20003f45270 */
[----:B------:R-:W-:Y:S01]  /*4aa0*/  SYNCS.ARRIVE.TRANS64.RED.A1T0 RZ, [UR8], RZ ;  /* 0x000000ffffff79a7 */ /* 0x000fe20008100408 */
[C---:B------:R-:W-:Y:S01]  /*4ab0*/  @!P1 IMAD.HI.U32 R13, R10.reuse, R13, RZ ;  /* 0x0000000d0a0d9227 */ /* 0x040fe200078e00ff */
[----:B------:R-:W-:Y:S04]  /*4ac0*/  @!P1 SHF.R.U32.HI R8, RZ, R9, R8 ;  /* 0x00000009ff089219 */ /* 0x000fe80000011608 */
[----:B------:R-:W-:Y:S01]  /*4ad0*/  @!P1 SEL R8, R11, R8, !P2 ;  /* 0x000000080b089207 */ /* 0x000fe20005000000 */
[----:B------:R-:W1:Y:S01]  /*4ae0*/  SYNCS.PHASECHK.TRANS64.TRYWAIT P5, [UR7+0x108], R14 ;  /* 0x0001080eff0075a7 */ /* 0x000e6200080a1107 */
[----:B-----5:R-:W2:Y:S02]  /*4af0*/  @!P1 LDC R0, c[0x0][0xb20] ;  /* 0x0002c800ff009b82 */ /* 0x020ea40000000800 */
[----:B--2---:R-:W-:Y:S04]  /*4b00*/  @!P1 SHF.R.U32.HI R0, RZ, R0, R13 ;  /* 0x00000000ff009219 */ /* 0x004fe8000001160d */
[----:B------:R-:W-:Y:S05]  /*4b10*/  @!P1 SEL R9, R10, R0, !P0 ;  /* 0x000000000a099207 */ /* 0x000fea0004000000 */
[----:B------:R-:W-:Y:S02]  /*4b20*/  @!P1 IMAD.IADD R0, R9, 0x1, -R8 ;  /* 0x0000000109009824 */ /* 0x000fe400078e0a08 */
[----:B------:R-:W-:Y:S02]  /*4b30*/  @!P1 IMAD.IADD R8, R8, 0x1, -R9 ;  /* 0x0000000108089824 */ /* 0x000fe400078e0a09 */
[----:B------:R-:W-:Y:S02]  /*4b40*/  @!P1 IMAD R11, R0, R2, R11 ;  /* 0x00000002000b9224 */ /* 0x000fe400078e020b */
[----:B------:R-:W-:Y:S01]  /*4b50*/  @!P1 IMAD R10, R8, R12, R10 ;  /* 0x0000000c080a9224 */ /* 0x000fe200078e020a */
[----:B-1----:R-:W-:Y:S06]  /*4b60*/  @!P5 BRA `(.L_x_87) ;  /* 0x000000440054d947 */ /* 0x002fec0003800000 */
.L_x_187:
[----:B------:R-:W-:Y:S01]  /*4b70*/  @!P4 IADD3 R2, P0, PT, R30, 0x580, RZ ;  /* 0x000005801e02c810 */ /* 0x000fe20007f1e0ff */
[----:B------:R-:W-:Y:S01]  /*4b80*/  VOTEU.ALL UP1, P4 ;  /* 0x0000000000ff7886 */ /* 0x000fe20002020000 */
[----:B------:R-:W-:Y:S01]  /*4b90*/  UMOV UR18, 0x0 ;  /* 0x0000000000127882 */ /* 0x000fe20000000000 */
[----:B------:R-:W-:Y:S01]  /*4ba0*/  UMOV UR19, 0x10000000 ;  /* 0x1000000000137882 */ /* 0x000fe20000000000 */
[----:B------:R-:W-:Y:S01]  /*4bb0*/  @!P4 R2UR UR9, R2 ;  /* 0x000000000209c2ca */ /* 0x000fe200000e0000 */
[----:B-1----:R-:W-:Y:S01]  /*4bc0*/  @!P4 IMAD.X R0, RZ, RZ, R31, P0 ;  /* 0x000000ffff00c224 */ /* 0x002fe200000e061f */
[----:B------:R-:W-:Y:S01]  /*4bd0*/  @!UP1 UIADD3 UR10, UPT, UPT, UR26, 0x40, URZ ;  /* 0x000000401a0a9890 */ /* 0x000fe2000fffe0ff */
[----:B------:R-:W-:Y:S01]  /*4be0*/  ISETP.NE.AND P0, PT, R28, 0x2, PT ;  /* 0x000000021c00780c */ /* 0x000fe20003f05270 */
[----:B------:R-:W-:Y:S01]  /*4bf0*/  UMOV UR11, UR27 ;  /* 0x0000001b000b7c82 */ /* 0x000fe20008000000 */
[----:B------:R-:W-:Y:S01]  /*4c00*/  UMOV UR12, UR36 ;  /* 0x00000024000c7c82 */ /* 0x000fe20008000000 */
[----:B------:R-:W-:Y:S01]  /*4c10*/  @!P4 R2UR UR8, R0 ;  /* 0x000000000008c2ca */ /* 0x000fe200000e0000 */
[----:B------:R-:W-:Y:S01]  /*4c20*/  IMAD.IADD R14, R10, 0x1, R86 ;  /* 0x000000010a0e7824 */ /* 0x000fe200078e0256 */
[----:B------:R-:W-:Y:S01]  /*4c30*/  @P3 R2UR UR36, R26 ;  /* 0x000000001a2432ca */ /* 0x000fe200000e0000 */
[----:B------:R-:W-:Y:S01]  /*4c40*/  IMAD.IADD R15, R11, 0x1, R87 ;  /* 0x000000010b0f7824 */ /* 0x000fe200078e0257 */
[----:B------:R-:W-:Y:S02]  /*4c50*/  SEL R0, RZ, 0x1, P0 ;  /* 0x00000001ff007807 */ /* 0x000fe40000000000 */
[----:B------:R-:W-:Y:S01]  /*4c60*/  LOP3.LUT R29, R29, 0x1, RZ, 0x3c, !PT ;  /* 0x000000011d1d7812 */ /* 0x000fe200078e3cff */
[----:B------:R-:W-:Y:S01]  /*4c70*/  IMAD.U32 R8, RZ, RZ, UR9 ;  /* 0x00000009ff087e24 */ /* 0x000fe2000f8e00ff */
[----:B------:R-:W-:Y:S01]  /*4c80*/  @!UP1 UIADD3 UR9, UPT, UPT, UR7, 0xf0, URZ ;  /* 0x000000f007099890 */ /* 0x000fe2000fffe0ff */
[----:B------:R-:W-:Y:S02]  /*4c90*/  LOP3.LUT R27, R27, R0, RZ, 0x3c, !PT ;  /* 0x000000001b1b7212 */ /* 0x000fe400078e3cff */
[----:B------:R-:W-:Y:S02]  /*4ca0*/  SEL R28, R28, RZ, P0 ;  /* 0x000000ff1c1c7207 */ /* 0x000fe40000000000 */
[----:B------:R-:W-:Y:S01]  /*4cb0*/  IMAD.U32 R9, RZ, RZ, UR8 ;  /* 0x00000008ff097e24 */ /* 0x000fe2000f8e00ff */
[----:B------:R-:W-:Y:S01]  /*4cc0*/  @!P4 R2UR UR14, R8 ;  /* 0x00000000080ec2ca */ /* 0x000fe200000e0000 */
[----:B------:R-:W-:Y:S01]  /*4cd0*/  @!UP1 UIADD3 UR8, UPT, UPT, UR7, 0x4200, URZ ;  /* 0x0000420007089890 */ /* 0x000fe2000fffe0ff */
[----:B------:R-:W-:Y:S02]  /*4ce0*/  VOTEU.ALL UP1, P4 ;  /* 0x0000000000ff7886 */ /* 0x000fe40002020000 */
[----:B------:R-:W-:Y:S11]  /*4cf0*/  @!P4 R2UR UR15, R9 ;  /* 0x00000000090fc2ca */ /* 0x000ff600000e0000 */
[----:B------:R-:W-:Y:S02]  /*4d00*/  @!UPT UIADD3 URZ, UPT, UPT, URZ, URZ, URZ ;  /* 0x000000fffffff290 */ /* 0x000fe4000fffe0ff */
[----:B------:R2:W-:Y:S01]  /*4d10*/  @!UP1 UTMALDG.3D [UR8], [UR14], desc[UR18] ;  /* 0x000012080e0095b4 */ /* 0x0005e20008011000 */
[----:B------:R2:W-:Y:S01]  /*4d20*/  @!P4 SYNCS.ARRIVE.TRANS64.RED.A0TR RZ, [UR7+0xf0], R25 ;  /* 0x0000f019ffffc9a7 */ /* 0x0005e20008300407 */
[----:B------:R-:W-:Y:S01]  /*4d30*/  UPLOP3.LUT UP1, UPT, UPT, UPT, UPT, 0x80, 0x8 ;  /* 0x000000000008789c */ /* 0x000fe20003f2f070 */
[----:B------:R-:W-:Y:S01]  /*4d40*/  SYNCS.ARRIVE.TRANS64.RED.A1T0 RZ, [UR13], RZ ;  /* 0x000000ffffff79a7 */ /* 0x000fe2000810040d */
[----:B------:R-:W-:Y:S09]  /*4d50*/  @P3 BRA `(.L_x_88) ;  /* 0xfffffff000f83947 */ /* 0x000ff2000383ffff */
[----:B------:R-:W-:-:S04]  /*4d60*/  SHF.L.U32 R2, R29, 0x1f, RZ ;  /* 0x0000001f1d027819 */ /* 0x000fc800000006ff */
[----:B------:R-:W1:Y:S02]  /*4d70*/  SYNCS.PHASECHK.TRANS64.TRYWAIT P0, [UR7+0xf8], R2 ;  /* 0x0000f802ff0075a7 */ /* 0x000e640008001107 */
[----:B-1----:R-:W-:Y:S05]  /*4d80*/  @!P0 BRA `(.L_x_89) ;  /* 0x0000004000e48947 */ /* 0x002fea0003800000 */
.L_x_189:
[----:B------:R-:W3:Y:S02]  /*4d90*/  SYNCS.PHASECHK.TRANS64.TRYWAIT P0, [UR7+0x100], R2 ;  /* 0x00010002ff0075a7 */ /* 0x000ee40008001107 */
[----:B---3--:R-:W-:Y:S05]  /*4da0*/  @!P0 BRA `(.L_x_90) ;  /* 0x0000004000f48947 */ /* 0x008fea0003800000 */
.L_x_191:
[----:B-1----:R-:W-:-:S07]  /*4db0*/  MOV R0, UR7 ;  /* 0x0000000700007c02 */ /* 0x002fce0008000f00 */
.L_x_91:
[----:B-1----:R-:W-:-:S04]  /*4dc0*/  SHF.L.U32 R2, R29, 0x1f, RZ ;  /* 0x0000001f1d027819 */ /* 0x002fc800000006ff */
[----:B------:R1:W3:Y:S03]  /*4dd0*/  SYNCS.PHASECHK.TRANS64.TRYWAIT P0, [R0+URZ+0x108], R2 ;  /* 0x00010802000075a7 */ /* 0x0002e600080011ff */
[----:B---3--:R-:W-:Y:S05]  /*4de0*/  @!P0 NANOSLEEP.SYNCS 0x989680 ;  /* 0x009896800000895d */ /* 0x008fea0003900000 */
[----:B------:R-:W3:Y:S02]  /*4df0*/  @!P0 SYNCS.PHASECHK.TRANS64 P0, [R0+URZ+0x108], R2 ;  /* 0x00010802000085a7 */ /* 0x000ee400080010ff */
[----:B--23--:R-:W-:Y:S05]  /*4e00*/  @P0 EXIT ;  /* 0x000000000000094d */ /* 0x00cfea0003800000 */
[----:B------:R-:W-:Y:S05]  /*4e10*/  BRA `(.L_x_91) ;  /* 0xfffffffc00e87947 */ /* 0x000fea000383ffff */
.L_x_78:
[----:B------:R-:W-:-:S06]  /*4e20*/  UISETP.GE.AND UP1, UPT, UR8, 0x4, UPT ;  /* 0x000000040800788c */ /* 0x000fcc000bf26270 */
[----:B------:R-:W-:-:S13]  /*4e30*/  PLOP3.LUT P0, PT, PT, PT, UP1, 0x80, 0x8 ;  /* 0x000000000008781c */ /* 0x000fda0003f0f018 */
[----:B------:R-:W-:Y:S05]  /*4e40*/  @!P0 EXIT ;  /* 0x000000000000894d */ /* 0x000fea0003800000 */
[----:B------:R-:W-:Y:S01]  /*4e50*/  BAR.SYNC.DEFER_BLOCKING 0x6, 0xa0 ;  /* 0x0182800000007b1d */ /* 0x000fe20000010000 */
[C---:B------:R-:W-:Y:S01]  /*4e60*/  IMAD.SHL.U32 R2, R101.reuse, 0x20, RZ ;  /* 0x0000002065027824 */ /* 0x040fe200078e00ff */
[C---:B------:R-:W-:Y:S01]  /*4e70*/  SHF.L.U32 R36, R101.reuse, 0x10, RZ ;  /* 0x0000001065247819 */ /* 0x040fe200000006ff */
[C---:B------:R-:W-:Y:S01]  /*4e80*/  IMAD.SHL.U32 R100, R101.reuse, 0x4, RZ ;  /* 0x0000000465647824 */ /* 0x040fe200078e00ff */
[C---:B------:R-:W-:Y:S01]  /*4e90*/  LOP3.LUT R102, R101.reuse, 0x60, RZ, 0xc0, !PT ;  /* 0x0000006065667812 */ /* 0x040fe200078ec0ff */
[----:B------:R-:W-:Y:S01]  /*4ea0*/  HFMA2 R97, -RZ, RZ, 0, 5.9604644775390625e-08 ;  /* 0x00000001ff617431 */ /* 0x000fe200000001ff */
[----:B------:R-:W-:Y:S02]  /*4eb0*/  UMOV UR48, 0x400 ;  /* 0x0000040000307882 */ /* 0x000fe40000000000 */
[----:B------:R-:W1:Y:S01]  /*4ec0*/  LDC R91, c[0x0][0x370] ;  /* 0x0000dc00ff5b7b82 */ /* 0x000e620000000800 */
[----:B------:R-:W-:Y:S01]  /*4ed0*/  ULEA UR48, UR37, UR48, 0x18 ;  /* 0x0000003025307291 */ /* 0x000fe2000f8ec0ff */
[----:B------:R-:W-:Y:S01]  /*4ee0*/  LOP3.LUT R3, R2, 0xc0, RZ, 0xc0, !PT ;  /* 0x000000c002037812 */ /* 0x000fe200078ec0ff */
[----:B------:R-:W-:Y:S01]  /*4ef0*/  HFMA2 R95, -RZ, RZ, 0, 0 ;  /* 0x00000000ff5f7431 */ /* 0x000fe200000001ff */
[----:B------:R-:W-:Y:S01]  /*4f00*/  LOP3.LUT R99, R101, 0x2, RZ, 0xc0, !PT ;  /* 0x0000000265637812 */ /* 0x000fe200078ec0ff */
[----:B------:R-:W-:Y:S01]  /*4f10*/  UIADD3 UR4, UPT, UPT, UR48, 0x200, URZ ;  /* 0x0000020030047890 */ /* 0x000fe2000fffe0ff */
[----:B------:R-:W-:Y:S01]  /*4f20*/  LOP3.LUT R100, R3, 0x18, R100, 0xf8, !PT ;  /* 0x0000001803647812 */ /* 0x000fe200078ef864 */
[----:B------:R-:W-:Y:S01]  /*4f30*/  IMAD.MOV.U32 R48, RZ, RZ, RZ ;  /* 0x000000ffff307224 */ /* 0x000fe200078e00ff */
[----:B------:R-:W2:Y:S01]  /*4f40*/  LDC R43, c[0x0][0xb0c] ;  /* 0x0002c300ff2b7b82 */ /* 0x000ea20000000800 */
[----:B------:R-:W-:Y:S01]  /*4f50*/  LOP3.LUT R36, R36, 0x600000, RZ, 0xc0, !PT ;  /* 0x0060000024247812 */ /* 0x000fe200078ec0ff */
[----:B------:R-:W-:Y:S01]  /*4f60*/  IMAD.MOV.U32 R105, RZ, RZ, RZ ;  /* 0x000000ffff697224 */ /* 0x000fe200078e00ff */
[----:B------:R-:W-:Y:S01]  /*4f70*/  LOP3.LUT R100, R100, 0xf20, R2, 0xf8, !PT ;  /* 0x00000f2064647812 */ /* 0x000fe200078ef802 */
[----:B------:R-:W-:Y:S01]  /*4f80*/  IMAD.U32 R93, RZ, RZ, UR4 ;  /* 0x00000004ff5d7e24 */ /* 0x000fe2000f8e00ff */
[----:B------:R-:W-:Y:S01]  /*4f90*/  LOP3.LUT R101, R101, 0x4, RZ, 0xc0, !PT ;  /* 0x0000000465657812 */ /* 0x000fe200078ec0ff */
[----:B------:R-:W4:Y:S01]  /*4fa0*/  LDCU.64 UR52, c[0x0][0x348] ;  /* 0x00006900ff3477ac */ /* 0x000f220008000a00 */
[----:B------:R-:W-:Y:S01]  /*4fb0*/  MOV R96, RZ ;  /* 0x000000ff00607202 */ /* 0x000fe20000000f00 */
[----:B------:R-:W1:Y:S01]  /*4fc0*/  LDC R89, c[0x0][0xb20] ;  /* 0x0002c800ff597b82 */ /* 0x000e620000000800 */
[----:B------:R-:W3:Y:S01]  /*4fd0*/  LDS R0, [UR48+0x1d0] ;  /* 0x0001d030ff007984 */ /* 0x000ee20008000800 */
[----:B------:R-:W-:Y:S01]  /*4fe0*/  IMAD R100, R100, 0x2, R93 ;  /* 0x0000000264647824 */ /* 0x000fe200078e025d */
[----:B------:R-:W1:Y:S03]  /*4ff0*/  LDCU.64 UR38, c[0x0][0x888] ;  /* 0x00011100ff2677ac */ /* 0x000e660008000a00 */
[--C-:B------:R-:W-:Y:S01]  /*5000*/  IMAD R99, R99, -0x10, R100.reuse ;  /* 0xfffffff063637824 */ /* 0x100fe200078e0264 */
[----:B------:R-:W1:Y:S01]  /*5010*/  LDCU.64 UR44, c[0x0][0x890] ;  /* 0x00011200ff2c77ac */ /* 0x000e620008000a00 */
[----:B------:R-:W1:Y:S01]  /*5020*/  LDC R42, c[0x0][0xb30] ;  /* 0x0002cc00ff2a7b82 */ /* 0x000e620000000800 */
[----:B------:R-:W-:Y:S01]  /*5030*/  IMAD R98, R101, -0x10, R100 ;  /* 0xfffffff065627824 */ /* 0x000fe200078e0264 */
[----:B------:R-:W-:Y:S01]  /*5040*/  UMOV UR50, URZ ;  /* 0x000000ff00327c82 */ /* 0x000fe20008000000 */
[----:B------:R-:W-:-:S05]  /*5050*/  UMOV UR49, URZ ;  /* 0x000000ff00317c82 */ /* 0x000fca0008000000 */
[----:B------:R-:W1:Y:S08]  /*5060*/  LDC.64 R84, c[0x0][0xb10] ;  /* 0x0002c400ff547b82 */ /* 0x000e700000000a00 */
[----:B------:R-:W1:Y:S08]  /*5070*/  LDC.64 R40, c[0x0][0xb18] ;  /* 0x0002c600ff287b82 */ /* 0x000e700000000a00 */
[----:B------:R-:W1:Y:S08]  /*5080*/  LDC.64 R38, c[0x0][0xb28] ;  /* 0x0002ca00ff267b82 */ /* 0x000e700000000a00 */
[----:B------:R-:W1:Y:S01]  /*5090*/  LDC.64 R82, c[0x0][0x8b0] ;  /* 0x00022c00ff527b82 */ /* 0x000e620000000a00 */
[----:B---3--:R-:W-:-:S07]  /*50a0*/  IMAD.IADD R36, R0, 0x1, R36 ;  /* 0x0000000100247824 */ /* 0x008fce00078e0224 */
[----:B------:R-:W3:Y:S08]  /*50b0*/  LDC.64 R80, c[0x0][0x8a8] ;  /* 0x00022a00ff507b82 */ /* 0x000ef00000000a00 */
[----:B--2-4-:R-:W1:Y:S02]  /*50c0*/  LDC R90, c[0x0][0x374] ;  /* 0x0000dd00ff5a7b82 */ /* 0x014e640000000800 */
.L_x_128:
[----:B------:R-:W-:Y:S02]  /*50d0*/  LEA R0, R105, UR48, 0x3 ;  /* 0x0000003069007c11 */ /* 0x000fe4000f8e18ff */
[----:B------:R-:W-:Y:S02]  /*50e0*/  SHF.L.U32 R2, R95, 0x1f, RZ ;  /* 0x0000001f5f027819 */ /* 0x000fe400000006ff */
[----:B-1----:R-:W-:Y:S02]  /*50f0*/  LEA R16, R105, UR48, 0x4 ;  /* 0x0000003069107c11 */ /* 0x002fe4000f8e20ff */
[----:B------:R-:W2:Y:S02]  /*5100*/  SYNCS.PHASECHK.TRANS64.TRYWAIT P0, [R0+URZ+0x120], R2 ;  /* 0x00012002000075a7 */ /* 0x000ea400080011ff */
[----:B--23--:R-:W-:Y:S05]  /*5110*/  @!P0 BRA `(.L_x_92) ;  /* 0x0000004000308947 */ /* 0x00cfea0003800000 */
.L_x_192:
[----:B------:R-:W4:Y:S01]  /*5120*/  LDC.64 R10, c[0x0][0xb10] ;  /* 0x0002c400ff0a7b82 */ /* 0x000f220000000a00 */
[----:B------:R-:W3:Y:S01]  /*5130*/  LDS.128 R16, [R16+0x1b0] ;  /* 0x0001b00010107984 */ /* 0x000ee20000000c00 */
[----:B-1----:R-:W-:Y:S01]  /*5140*/  ISETP.NE.AND P1, PT, R42, 0x1, PT ;  /* 0x000000012a00780c */ /* 0x002fe20003f25270 */
[----:B--2---:R-:W-:Y:S01]  /*5150*/  VIADD R0, R0, 0x130 ;  /* 0x0000013000007836 */ /* 0x004fe20000000000 */
[----:B------:R-:W-:Y:S04]  /*5160*/  ISETP.GE.AND P0, PT, R37, 0x1, PT ;  /* 0x000000012500780c */ /* 0x000fe80003f06270 */
[----:B------:R-:W1:Y:S01]  /*5170*/  LDC.64 R8, c[0x0][0xb18] ;  /* 0x0002c600ff087b82 */ /* 0x000e620000000a00 */
[----:B------:R-:W-:Y:S01]  /*5180*/  PRMT R0, RZ, 0x654, R0 ;  /* 0x00000654ff007816 */ /* 0x000fe20000000000 */
[----:B------:R-:W-:Y:S01]  /*5190*/  @!PT LDS RZ, [RZ] ;  /* 0x00000000fffff984 */ /* 0x000fe20000000800 */
[----:B------:R-:W-:Y:S01]  /*51a0*/  @!PT LDS RZ, [RZ] ;  /* 0x00000000fffff984 */ /* 0x000fe20000000800 */
[----:B------:R-:W-:Y:S01]  /*51b0*/  @!PT LDS RZ, [RZ] ;  /* 0x00000000fffff984 */ /* 0x000fe20000000800 */
[----:B------:R-:W-:Y:S01]  /*51c0*/  @!PT LDS RZ, [RZ] ;  /* 0x00000000fffff984 */ /* 0x000fe20000000800 */
[----:B------:R2:W-:Y:S06]  /*51d0*/  MEMBAR.ALL.CTA ;  /* 0x0000000000007992 */ /* 0x0005ec0000008000 */
[----:B--2---:R-:W2:Y:S01]  /*51e0*/  FENCE.VIEW.ASYNC.S ;  /* 0x00000000000073c6 */ /* 0x004ea20000000000 */
[----:B------:R-:W1:Y:S08]  /*51f0*/  @!P1 LDC R12, c[0x0][0xb20] ;  /* 0x0002c800ff0c9b82 */ /* 0x000e700000000800 */
[----:B------:R-:W1:Y:S01]  /*5200*/  @!P1 LDC R7, c[0x0][0xb0c] ;  /* 0x0002c300ff079b82 */ /* 0x000e620000000800 */
[----:B--2---:R2:W-:Y:S01]  /*5210*/  SYNCS.ARRIVE.TRANS64.RED.A1T0 RZ, [R0+URZ], RZ ;  /* 0x000000ff00ff79a7 */ /* 0x0045e200081004ff */
[----:B---3--:R-:W-:Y:S04]  /*5220*/  LOP3.LUT P4, RZ, R18, 0x1, RZ, 0xc0, !PT ;  /* 0x0000000112ff7812 */ /* 0x008fe8000788c0ff */
[----:B------:R-:W-:Y:S09]  /*5230*/  P2R R103, PR, RZ, 0x10 ;  /* 0x00000010ff677803 */ /* 0x000ff20000000000 */
[----:B------:R-:W-:Y:S02]  /*5240*/  @P4 MOV R45, R16 ;  /* 0x00000010002d4202 */ /* 0x000fe40000000f00 */
[----:B------:R-:W-:Y:S01]  /*5250*/  @P4 LOP3.LUT R44, R17, 0xffff, RZ, 0xc0, !PT ;  /* 0x0000ffff112c4812 */ /* 0x000fe200078ec0ff */
[----:B--2-4-:R-:W-:Y:S06]  /*5260*/  @!P0 BRA `(.L_x_93) ;  /* 0x0000000000a48947 */ /* 0x014fec0003800000 */
[----:B------:R-:W-:Y:S01]  /*5270*/  IMAD.HI.U32 R0, R90, R41, RZ ;  /* 0x000000295a007227 */ /* 0x000fe200078e00ff */
[----:B------:R-:W-:Y:S02]  /*5280*/  ISETP.NE.AND P0, PT, R40, 0x1, PT ;  /* 0x000000012800780c */ /* 0x000fe40003f05270 */
[----:B------:R-:W-:Y:S01]  /*5290*/  ISETP.NE.AND P2, PT, R37, 0x1, PT ;  /* 0x000000012500780c */ /* 0x000fe20003f45270 */
[----:B------:R-:W-:Y:S01]  /*52a0*/  IMAD.HI.U32 R4, R91, R84, RZ ;  /* 0x000000545b047227 */ /* 0x000fe200078e00ff */
[----:B------:R-:W-:Y:S02]  /*52b0*/  SHF.R.U32.HI R0, RZ, R89, R0 ;  /* 0x00000059ff007219 */ /* 0x000fe40000011600 */
[----:B------:R-:W-:Y:S01]  /*52c0*/  ISETP.NE.AND P3, PT, R43, 0x1, PT ;  /* 0x000000012b00780c */ /* 0x000fe20003f65270 */
[----:B------:R-:W-:Y:S01]  /*52d0*/  IMAD.HI.U32 R6, R44, R41, RZ ;  /* 0x000000292c067227 */ /* 0x000fe200078e00ff */
[-C--:B------:R-:W-:Y:S02]  /*52e0*/  SHF.R.U32.HI R4, RZ, R85.reuse, R4 ;  /* 0x00000055ff047219 */ /* 0x080fe40000011604 */
[----:B------:R-:W-:Y:S01]  /*52f0*/  SEL R0, R90, R0, !P0 ;  /* 0x000000005a007207 */ /* 0x000fe20004000000 */
[----:B------:R-:W-:Y:S01]  /*5300*/  IMAD.HI.U32 R5, R45, R84, RZ ;  /* 0x000000542d057227 */ /* 0x000fe200078e00ff */
[----:B------:R-:W-:Y:S03]  /*5310*/  SEL R4, R91, R4, !P3 ;  /* 0x000000045b047207 */ /* 0x000fe60005800000 */
[-C--:B------:R-:W-:Y:S01]  /*5320*/  IMAD.HI.U32 R3, R0, R38.reuse, RZ ;  /* 0x0000002600037227 */ /* 0x080fe200078e00ff */
[----:B------:R-:W-:Y:S03]  /*5330*/  SHF.R.U32.HI R5, RZ, R85, R5 ;  /* 0x00000055ff057219 */ /* 0x000fe60000011605 */
[----:B------:R-:W-:Y:S01]  /*5340*/  IMAD.HI.U32 R2, R4, R38, RZ ;  /* 0x0000002604027227 */ /* 0x000fe200078e00ff */
[----:B------:R-:W-:Y:S02]  /*5350*/  @P2 SHF.R.U32.HI R0, RZ, R39, R3 ;  /* 0x00000027ff002219 */ /* 0x000fe40000011603 */
[----:B------:R-:W-:Y:S02]  /*5360*/  SHF.R.U32.HI R3, RZ, R89, R6 ;  /* 0x00000059ff037219 */ /* 0x000fe40000011606 */
[----:B------:R-:W-:Y:S01]  /*5370*/  @P2 SHF.R.U32.HI R4, RZ, R39, R2 ;  /* 0x00000027ff042219 */ /* 0x000fe20000011602 */
[----:B------:R-:W-:Y:S01]  /*5380*/  IMAD R0, R37, R0, RZ ;  /* 0x0000000025007224 */ /* 0x000fe200078e02ff */
[----:B------:R-:W-:Y:S02]  /*5390*/  SEL R3, R44, R3, !P0 ;  /* 0x000000032c037207 */ /* 0x000fe40004000000 */
[----:B------:R-:W-:Y:S01]  /*53a0*/  SEL R2, R45, R5, !P3 ;  /* 0x000000052d027207 */ /* 0x000fe20005800000 */
[----:B------:R-:W-:Y:S01]  /*53b0*/  IMAD R5, R37, R4, RZ ;  /* 0x0000000425057224 */ /* 0x000fe200078e02ff */
[C---:B------:R-:W-:Y:S01]  /*53c0*/  ISETP.GE.AND P0, PT, R3.reuse, R0, PT ;  /* 0x000000000300720c */ /* 0x040fe20003f06270 */
[C---:B------:R-:W-:Y:S03]  /*53d0*/  IMAD.HI.U32 R0, R3.reuse, R38, RZ ;  /* 0x0000002603007227 */ /* 0x040fe600078e00ff */
[C---:B------:R-:W-:Y:S02]  /*53e0*/  ISETP.GE.OR P0, PT, R2.reuse, R5, P0 ;  /* 0x000000050200720c */ /* 0x040fe40000706670 */
[----:B------:R-:W-:Y:S04]  /*53f0*/  SHF.R.U32.HI R0, RZ, R39, R0 ;  /* 0x00000027ff007219 */ /* 0x000fe80000011600 */
        /* <DEDUP_REMOVED lines=15> */
[----:B------:R-:W-:Y:S07]  /*54f0*/  IMAD R44, R3, R40, R44 ;  /* 0x00000028032c7224 */ /* 0x000fee00078e022c */
.L_x_93:
[----:B-1----:R-:W-:Y:S01]  /*5500*/  @!P1 ISETP.NE.AND P0, PT, R8, 0x1, PT ;  /* 0x000000010800980c */ /* 0x002fe20003f05270 */
[----:B------:R-:W-:Y:S01]  /*5510*/  @!P1 IMAD.HI.U32 R2, R44, R9, RZ ;  /* 0x000000092c029227 */ /* 0x000fe200078e00ff */
[----:B------:R-:W-:Y:S01]  /*5520*/  R2UR UR42, R15 ;  /* 0x000000000f2a72ca */ /* 0x000fe200000e0000 */
[----:B------:R-:W-:Y:S01]  /*5530*/  BSSY.RECONVERGENT B6, `(.L_x_94) ;  /* 0x0000031000067945 */ /* 0x000fe20003800200 */
[----:B------:R-:W-:Y:S01]  /*5540*/  R2UR UR41, R14 ;  /* 0x000000000e2972ca */ /* 0x000fe200000e0000 */
[----:B------:R-:W-:Y:S01]  /*5550*/  @!P1 IMAD.HI.U32 R0, R45, R10, RZ ;  /* 0x0000000a2d009227 */ /* 0x000fe200078e00ff */
[----:B------:R-:W-:Y:S02]  /*5560*/  @!P1 SHF.R.U32.HI R2, RZ, R12, R2 ;  /* 0x0000000cff029219 */ /* 0x000fe40000011602 */
[----:B------:R-:W-:Y:S01]  /*5570*/  @!P1 ISETP.NE.AND P2, PT, R7, 0x1, PT ;  /* 0x000000010700980c */ /* 0x000fe20003f45270 */
[----:B------:R-:W-:Y:S01]  /*5580*/  VIADD R105, R105, 0x1 ;  /* 0x0000000169697836 */ /* 0x000fe20000000000 */
[----:B------:R-:W-:Y:S02]  /*5590*/  @!P1 SEL R2, R44, R2, !P0 ;  /* 0x000000022c029207 */ /* 0x000fe40004000000 */
[----:B------:R-:W-:Y:S02]  /*55a0*/  @!P1 SHF.R.U32.HI R0, RZ, R11, R0 ;  /* 0x0000000bff009219 */ /* 0x000fe40000011600 */
[----:B------:R-:W-:Y:S01]  /*55b0*/  LOP3.LUT P0, RZ, R93, 0x1b0, RZ, 0xc0, !PT ;  /* 0x000001b05dff7812 */ /* 0x000fe2000780c0ff */
[----:B------:R-:W-:Y:S01]  /*55c0*/  USHF.L.U32 UR42, UR42, 0x7, URZ ;  /* 0x000000072a2a7899 */ /* 0x000fe200080006ff */
[----:B------:R-:W-:Y:S01]  /*55d0*/  @!P1 SEL R3, R45, R0, !P2 ;  /* 0x000000002d039207 */ /* 0x000fe20005000000 */
[----:B------:R-:W-:Y:S01]  /*55e0*/  UIMAD UR41, UR41, 0x60, URZ ;  /* 0x00000060292978a4 */ /* 0x000fe2000f8e02ff */
[----:B------:R-:W-:Y:S03]  /*55f0*/  @P4 SHF.R.U32.HI R94, RZ, 0x10, R17 ;  /* 0x00000010ff5e4819 */ /* 0x000fe60000011611 */
[----:B------:R-:W-:Y:S02]  /*5600*/  @!P1 IMAD.IADD R0, R2, 0x1, -R3 ;  /* 0x0000000102009824 */ /* 0x000fe400078e0a03 */
[----:B------:R-:W-:Y:S02]  /*5610*/  @!P1 IMAD.IADD R2, R3, 0x1, -R2 ;  /* 0x0000000103029824 */ /* 0x000fe400078e0a02 */
[----:B------:R-:W-:Y:S02]  /*5620*/  @!P1 IMAD R45, R0, R7, R45 ;  /* 0x00000007002d9224 */ /* 0x000fe400078e022d */
[----:B------:R-:W-:Y:S01]  /*5630*/  @!P1 IMAD R44, R2, R8, R44 ;  /* 0x00000008022c9224 */ /* 0x000fe200078e022c */
[----:B------:R-:W-:Y:S06]  /*5640*/  @!P0 BRA `(.L_x_95) ;  /* 0x00000000007c8947 */ /* 0x000fec0003800000 */
[----:B------:R-:W1:Y:S01]  /*5650*/  LDCU.64 UR8, c[0x4][0x80] ;  /* 0x01001000ff0877ac */ /* 0x000e620008000a00 */
[----:B------:R-:W-:Y:S01]  /*5660*/  MOV R2, 0x0 ;  /* 0x0000000000027802 */ /* 0x000fe20000000f00 */
[----:B------:R-:W-:Y:S02]  /*5670*/  HFMA2 R12, -RZ, RZ, 0, 5.9604644775390625e-08 ;  /* 0x00000001ff0c7431 */ /* 0x000fe400000001ff */
[----:B------:R-:W-:Y:S01]  /*5680*/  IMAD.MOV.U32 R8, RZ, RZ, 0x70 ;  /* 0x00000070ff087424 */ /* 0x000fe200078e00ff */
[----:B------:R2:W3:Y:S01]  /*5690*/  LDC.64 R14, c[0x4][R2] ;  /* 0x01000000020e7b82 */ /* 0x0004e20000000a00 */
[----:B------:R-:W4:Y:S01]  /*56a0*/  LDCU.64 UR6, c[0x4][0x88] ;  /* 0x01001100ff0677ac */ /* 0x000f220008000a00 */
[----:B------:R-:W-:Y:S01]  /*56b0*/  IMAD.MOV.U32 R13, RZ, RZ, RZ ;  /* 0x000000ffff0d7224 */ /* 0x000fe200078e00ff */
[----:B------:R-:W2:Y:S01]  /*56c0*/  LDCU.64 UR4, c[0x4][0x8] ;  /* 0x01000100ff0477ac */ /* 0x000ea20008000a00 */
[----:B-1----:R-:W-:Y:S01]  /*56d0*/  MOV R5, UR9 ;  /* 0x0000000900057c02 */ /* 0x002fe20008000f00 */
[----:B------:R-:W-:Y:S01]  /*56e0*/  IMAD.U32 R4, RZ, RZ, UR8 ;  /* 0x00000008ff047e24 */ /* 0x000fe2000f8e00ff */
[----:B----4-:R-:W-:Y:S01]  /*56f0*/  MOV R7, UR7 ;  /* 0x0000000700077c02 */ /* 0x010fe20008000f00 */
[----:B------:R-:W-:Y:S01]  /*5700*/  IMAD.U32 R6, RZ, RZ, UR6 ;  /* 0x00000006ff067e24 */ /* 0x000fe2000f8e00ff */
[----:B--2---:R-:W-:Y:S01]  /*5710*/  MOV R11, UR5 ;  /* 0x00000005000b7c02 */ /* 0x004fe20008000f00 */
[----:B------:R-:W-:Y:S02]  /*5720*/  IMAD.U32 R10, RZ, RZ, UR4 ;  /* 0x00000004ff0a7e24 */ /* 0x000fe4000f8e00ff */
[----:B------:R-:W-:Y:S07]  /*5730*/  LEPC R20, `(.L_x_96) ;  /* 0x000000001014794e */ /* 0x000fee0000000000 */
[----:B---3-5:R-:W-:Y:S05]  /*5740*/  CALL.ABS.NOINC R14 ;  /* 0x000000000e007343 */ /* 0x028fea0003c00000 */
.L_x_96:
[----:B------:R-:W1:Y:S01]  /*5750*/  LDCU.64 UR8, c[0x4][0x80] ;  /* 0x01001000ff0877ac */ /* 0x000e620008000a00 */
[----:B------:R-:W2:Y:S01]  /*5760*/  LDC.64 R2, c[0x4][R2] ;  /* 0x0100000002027b82 */ /* 0x000ea20000000a00 */
[----:B------:R-:W-:Y:S02]  /*5770*/  HFMA2 R12, -RZ, RZ, 0, 5.9604644775390625e-08 ;  /* 0x00000001ff0c7431 */ /* 0x000fe400000001ff */
[----:B------:R-:W-:Y:S02]  /*5780*/  IMAD.MOV.U32 R8, RZ, RZ, 0x70 ;  /* 0x00000070ff087424 */ /* 0x000fe400078e00ff */
[----:B------:R-:W-:Y:S01]  /*5790*/  IMAD.MOV.U32 R13, RZ, RZ, RZ ;  /* 0x000000ffff0d7224 */ /* 0x000fe200078e00ff */
[----:B------:R-:W3:Y:S01]  /*57a0*/  LDCU.64 UR6, c[0x4][0x88] ;  /* 0x01001100ff0677ac */ /* 0x000ee20008000a00 */
[----:B------:R-:W4:Y:S01]  /*57b0*/  LDCU.64 UR4, c[0x4][0x8] ;  /* 0x01000100ff0477ac */ /* 0x000f220008000a00 */
[----:B-1----:R-:W-:Y:S02]  /*57c0*/  MOV R4, UR8 ;  /* 0x0000000800047c02 */ /* 0x002fe40008000f00 */
[----:B------:R-:W-:Y:S02]  /*57d0*/  MOV R5, UR9 ;  /* 0x0000000900057c02 */ /* 0x000fe40008000f00 */
[----:B---3--:R-:W-:Y:S01]  /*57e0*/  MOV R7, UR7 ;  /* 0x0000000700077c02 */ /* 0x008fe20008000f00 */
[----:B------:R-:W-:Y:S01]  /*57f0*/  IMAD.U32 R6, RZ, RZ, UR6 ;  /* 0x00000006ff067e24 */ /* 0x000fe2000f8e00ff */
[----:B----4-:R-:W-:Y:S01]  /*5800*/  MOV R11, UR5 ;  /* 0x00000005000b7c02 */ /* 0x010fe20008000f00 */
[----:B------:R-:W-:Y:S02]  /*5810*/  IMAD.U32 R10, RZ, RZ, UR4 ;  /* 0x00000004ff0a7e24 */ /* 0x000fe4000f8e00ff */
[----:B------:R-:W-:Y:S07]  /*5820*/  LEPC R20, `(.L_x_95) ;  /* 0x000000001014794e */ /* 0x000fee0000000000 */
[----:B--2---:R-:W-:Y:S05]  /*5830*/  CALL.ABS.NOINC R2 ;  /* 0x0000000002007343 */ /* 0x004fea0003c00000 */
.L_x_95:
[----:B------:R-:W-:Y:S05]  /*5840*/  BSYNC.RECONVERGENT B6 ;  /* 0x0000000000067941 */ /* 0x000fea0003800200 */
.L_x_94:
[----:B------:R-:W-:Y:S01]  /*5850*/  ISETP.NE.U32.AND P4, PT, R82, RZ, PT ;  /* 0x000000ff5200720c */ /* 0x000fe20003f85070 */
[----:B------:R-:W-:Y:S01]  /*5860*/  UISETP.NE.AND UP2, UPT, UR51, URZ, UPT ;  /* 0x000000ff3300728c */ /* 0x000fe2000bf45270 */
[----:B------:R-:W-:Y:S01]  /*5870*/  ISETP.NE.U32.AND P2, PT, RZ, UR38, PT ;  /* 0x00000026ff007c0c */ /* 0x000fe2000bf45070 */
[----:B------:R-:W-:Y:S01]  /*5880*/  UISETP.NE.U32.AND UP1, UPT, UR44, URZ, UPT ;  /* 0x000000ff2c00728c */ /* 0x000fe2000bf25070 */
[----:B------:R-:W-:Y:S01]  /*5890*/  ISETP.NE.AND.EX P4, PT, R83, RZ, PT, P4 ;  /* 0x000000ff5300720c */ /* 0x000fe20003f85340 */
[----:B------:R-:W-:Y:S01]  /*58a0*/  UPLOP3.LUT UP0, UPT, UPT, UPT, UPT, 0x40, 0x4 ;  /* 0x000000000004789c */ /* 0x000fe20003f0e870 */
[----:B------:R-:W-:Y:S01]  /*58b0*/  ISETP.NE.AND.EX P2, PT, RZ, UR39, PT, P2 ;  /* 0x00000027ff007c0c */ /* 0x000fe2000bf45320 */
[----:B------:R-:W-:Y:S01]  /*58c0*/  UISETP.NE.AND.EX UP1, UPT, UR45, URZ, UPT, UP1 ;  /* 0x000000ff2d00728c */ /* 0x000fe2000bf25310 */
[----:B------:R-:W-:Y:S04]  /*58d0*/  PLOP3.LUT P1, PT, PT, PT, UP2, 0x80, 0x8 ;  /* 0x000000000008781c */ /* 0x000fe80003f2f028 */
[----:B------:R-:W-:Y:S06]  /*58e0*/  @UP2 UPLOP3.LUT UP0, UPT, UPT, UPT, UP1, 0x80, 0x8 ;  /* 0x000000000008289c */ /* 0x000fec0003f0f010 */
[----:B------:R-:W-:Y:S01]  /*58f0*/  PLOP3.LUT P0, PT, PT, PT, UP0, 0x80, 0x8 ;  /* 0x000000000008781c */ /* 0x000fe20003f0f008 */
[----:B------:R-:W-:Y:S01]  /*5900*/  @!UPT UIADD3 URZ, UPT, UPT, URZ, URZ, URZ ;  /* 0x000000fffffff290 */ /* 0x000fe2000fffe0ff */
[----:B------:R-:W-:Y:S11]  /*5910*/  BRA.U !UP1, `(.L_x_97) ;  /* 0x0000000109387547 */ /* 0x000ff6000b800000 */
[----:B------:R-:W-:Y:S01]  /*5920*/  UISETP.NE.U32.AND UP0, UPT, UR38, URZ, UPT ;  /* 0x000000ff2600728c */ /* 0x000fe2000bf05070 */
[----:B------:R-:W-:Y:S02]  /*5930*/  HFMA2 R0, -RZ, RZ, 0, 5.9604644775390625e-08 ;  /* 0x00000001ff007431 */ /* 0x000fe400000001ff */
[----:B------:R-:W-:Y:S01]  /*5940*/  IMAD.MOV.U32 R88, RZ, RZ, 0x1 ;  /* 0x00000001ff587424 */ /* 0x000fe200078e00ff */
[----:B------:R-:W-:Y:S06]  /*5950*/  UISETP.NE.AND.EX UP0, UPT, UR39, URZ, UPT, UP0 ;  /* 0x000000ff2700728c */ /* 0x000fec000bf05300 */
[----:B------:R-:W-:Y:S05]  /*5960*/  PLOP3.LUT P3, PT, PT, PT, UP0, 0x80, 0x8 ;  /* 0x000000000008781c */ /* 0x000fea0003f6f008 */
[----:B------:R-:W1:Y:S01]  /*5970*/  @UP0 LDCU.64 UR6, c[0x0][0x888] ;  /* 0x00011100ff0607ac */ /* 0x000e620008000a00 */
[----:B------:R-:W-:Y:S07]  /*5980*/  @UP0 UIMAD UR4, UR36, UR44, URZ ;  /* 0x0000002c240402a4 */ /* 0x000fee000f8e02ff */
[----:B------:R-:W-:Y:S01]  /*5990*/  @!P3 PRMT R88, R0, 0x7610, R88 ;  /* 0x000076100058b816 */ /* 0x000fe20000000058 */
[----:B-1----:R-:W-:Y:S03]  /*59a0*/  @UP0 UIMAD.WIDE UR6, UR4, 0x4, UR6 ;  /* 0x00000004040608a5 */ /* 0x002fe6000f8e0206 */
[----:B------:R-:W1:Y:S03]  /*59b0*/  @!UP0 LDCU UR4, c[0x0][0x880] ;  /* 0x00011000ff0487ac */ /* 0x000e660008000800 */
[----:B------:R-:W-:Y:S01]  /*59c0*/  IMAD.U32 R2, RZ, RZ, UR6 ;  /* 0x00000006ff027e24 */ /* 0x000fe2000f8e00ff */
[----:B------:R-:W-:Y:S05]  /*59d0*/  MOV R3, UR7 ;  /* 0x0000000700037c02 */ /* 0x000fea0008000f00 */
[----:B-----5:R2:W5:Y:S02]  /*59e0*/  @P3 LDG.E R49, desc[UR46][R2.64] ;  /* 0x0000002e02313981 */ /* 0x020564000c1e1900 */
[----:B-12---:R-:W-:Y:S02]  /*59f0*/  @!P3 IMAD.U32 R49, RZ, RZ, UR4 ;  /* 0x00000004ff31be24 */ /* 0x006fe4000f8e00ff */
.L_x_97:
[----:B------:R-:W-:Y:S05]  /*5a00*/  @!P4 BRA `(.L_x_98) ;  /* 0x000000000020c947 */ /* 0x000fea0003800000 */
[----:B------:R-:W-:Y:S04]  /*5a10*/  ISETP.NE.U32.AND P3, PT, R80, RZ, PT ;  /* 0x000000ff5000720c */ /* 0x000fe80003f65070 */
[----:B------:R-:W-:Y:S11]  /*5a20*/  ISETP.NE.AND.EX P3, PT, R81, RZ, PT, P3 ;  /* 0x000000ff5100720c */ /* 0x000ff60003f65330 */
[----:B------:R-:W-:Y:S02]  /*5a30*/  @!UPT UIADD3 URZ, UPT, UPT, URZ, URZ, URZ ;  /* 0x000000fffffff290 */ /* 0x000fe4000fffe0ff */
[----:B------:R-:W1:Y:S01]  /*5a40*/  @P3 LDC.64 R2, c[0x0][0x8a8] ;  /* 0x00022a00ff023b82 */ /* 0x000e620000000a00 */
[----:B------:R-:W-:Y:S04]  /*5a50*/  @P3 IMAD R0, R82, UR36, RZ ;  /* 0x0000002452003c24 */ /* 0x000fe8000f8e02ff */
[----:B-1----:R-:W-:Y:S05]  /*5a60*/  @P3 IMAD.WIDE R2, R0, 0x4, R2 ;  /* 0x0000000400023825 */ /* 0x002fea00078e0202 */
[----:B-----5:R1:W5:Y:S02]  /*5a70*/  @P3 LDG.E R46, desc[UR46][R2.64] ;  /* 0x0000002e022e3981 */ /* 0x020364000c1e1900 */
[----:B-1----:R-:W2:Y:S02]  /*5a80*/  @!P3 LDC R46, c[0x0][0x8a0] ;  /* 0x00022800ff2ebb82 */ /* 0x002ea40000000800 */
.L_x_98:
[----:B-----5:R-:W-:Y:S01]  /*5a90*/  FSETP.NEU.AND P3, PT, R49, RZ, PT ;  /* 0x000000ff3100720b */ /* 0x020fe20003f6d000 */
[----:B------:R-:W-:Y:S01]  /*5aa0*/  BSSY B1, `(.L_x_99) ;  /* 0x0000039000017945 */ /* 0x000fe20003800000 */
[----:B------:R-:W-:Y:S01]  /*5ab0*/  SEL R3, RZ, 0xffffffff, P2 ;  /* 0xffffffffff037807 */ /* 0x000fe20001000000 */
[----:B------:R-:W-:Y:S01]  /*5ac0*/  IMAD.MOV.U32 R66, RZ, RZ, 0x1 ;  /* 0x00000001ff427424 */ /* 0x000fe200078e00ff */
[----:B------:R-:W-:Y:S01]  /*5ad0*/  @P1 LOP3.LUT P2, RZ, R88, 0xff, RZ, 0xc0, !PT ;  /* 0x000000ff58ff1812 */ /* 0x000fe2000784c0ff */
[C---:B------:R-:W-:Y:S01]  /*5ae0*/  IMAD R47, R48.reuse, 0x60, R36 ;  /* 0x00000060302f7824 */ /* 0x040fe200078e0224 */
[----:B------:R-:W-:Y:S01]  /*5af0*/  @P1 SEL R0, RZ, 0xffffffff, P3 ;  /* 0xffffffffff001807 */ /* 0x000fe20001800000 */
[----:B------:R-:W-:Y:S01]  /*5b00*/  IMAD R106, R101, -0x10, R99 ;  /* 0xfffffff0656a7824 */ /* 0x000fe200078e0263 */
[----:B------:R-:W-:Y:S01]  /*5b10*/  LOP3.LUT R97, R97, 0x1, RZ, 0x3c, !PT ;  /* 0x0000000161617812 */ /* 0x000fe200078e3cff */
[----:B------:R-:W-:Y:S01]  /*5b20*/  IMAD.MOV.U32 R65, RZ, RZ, RZ ;  /* 0x000000ffff417224 */ /* 0x000fe200078e00ff */
[C---:B------:R-:W-:Y:S02]  /*5b30*/  @P0 SEL R0, R3.reuse, R0, !P2 ;  /* 0x0000000003000207 */ /* 0x040fe40005000000 */
[----:B------:R-:W-:Y:S02]  /*5b40*/  CS2R R78, SRZ ;  /* 0x00000000004e7805 */ /* 0x000fe4000001ff00 */
[----:B------:R-:W-:Y:S02]  /*5b50*/  LEA R64, R48, UR48, 0x3 ;  /* 0x0000003030407c11 */ /* 0x000fe4000f8e18ff */
[----:B------:R-:W-:Y:S02]  /*5b60*/  CS2R R76, SRZ ;  /* 0x00000000004c7805 */ /* 0x000fe4000001ff00 */
[----:B------:R-:W-:Y:S02]  /*5b70*/  @P1 LOP3.LUT R0, R0, 0x1, RZ, 0xc0, !PT ;  /* 0x0000000100001812 */ /* 0x000fe400078ec0ff */
[----:B------:R-:W-:Y:S02]  /*5b80*/  CS2R R70, SRZ ;  /* 0x0000000000467805 */ /* 0x000fe4000001ff00 */
[----:B------:R-:W-:Y:S02]  /*5b90*/  PLOP3.LUT P2, PT, PT, PT, UP1, 0x80, 0x8 ;  /* 0x000000000008781c */ /* 0x000fe40003f4f018 */
[----:B------:R-:W-:Y:S02]  /*5ba0*/  CS2R R68, SRZ ;  /* 0x0000000000447805 */ /* 0x000fe4000001ff00 */
[----:B------:R-:W-:Y:S02]  /*5bb0*/  ISETP.NE.U32.OR P5, PT, R0, 0x1, !P1 ;  /* 0x000000010000780c */ /* 0x000fe40004fa5470 */
[----:B------:R-:W-:Y:S02]  /*5bc0*/  CS2R R62, SRZ ;  /* 0x00000000003e7805 */ /* 0x000fe4000001ff00 */
[----:B------:R-:W-:Y:S02]  /*5bd0*/  LOP3.LUT P4, R104, R88, 0xff, RZ, 0xc0, !PT ;  /* 0x000000ff58687812 */ /* 0x000fe4000788c0ff */
[----:B------:R-:W-:Y:S02]  /*5be0*/  CS2R R60, SRZ ;  /* 0x00000000003c7805 */ /* 0x000fe4000001ff00 */
[----:B------:R-:W-:Y:S02]  /*5bf0*/  SEL R2, RZ, 0xffffffff, P3 ;  /* 0xffffffffff027807 */ /* 0x000fe40001800000 */
[----:B------:R-:W-:Y:S02]  /*5c00*/  CS2R R58, SRZ ;  /* 0x00000000003a7805 */ /* 0x000fe4000001ff00 */
[----:B------:R-:W-:Y:S02]  /*5c10*/  P2R R107, PR, RZ, 0x20 ;  /* 0x00000020ff6b7803 */ /* 0x000fe40000000000 */
[----:B------:R-:W-:Y:S02]  /*5c20*/  CS2R R56, SRZ ;  /* 0x0000000000387805 */ /* 0x000fe4000001ff00 */
[----:B------:R-:W-:Y:S02]  /*5c30*/  @P2 SEL R2, R3, R2, !P4 ;  /* 0x0000000203022207 */ /* 0x000fe40006000000 */
[----:B------:R-:W-:Y:S02]  /*5c40*/  @P5 SHF.L.U32 R0, R97, 0x1f, RZ ;  /* 0x0000001f61005819 */ /* 0x000fe400000006ff */
[----:B------:R-:W-:Y:S02]  /*5c50*/  LOP3.LUT R2, R2, 0x1, RZ, 0xc0, !PT ;  /* 0x0000000102027812 */ /* 0x000fe400078ec0ff */
[----:B------:R1:W3:Y:S02]  /*5c60*/  @P5 SYNCS.PHASECHK.TRANS64.TRYWAIT P1, [UR48+0xe0], R0 ;  /* 0x0000e000ff0055a7 */ /* 0x0002e40008021130 */
[----:B------:R-:W-:Y:S04]  /*5c70*/  ISETP.NE.U32.AND P2, PT, R2, 0x1, PT ;  /* 0x000000010200780c */ /* 0x000fe80003f45070 */
[----:B------:R-:W-:Y:S02]  /*5c80*/  P2R R67, PR, RZ, 0x4 ;  /* 0x00000004ff437803 */ /* 0x000fe40000000000 */
[----:B-1----:R-:W-:Y:S04]  /*5c90*/  SHF.L.U32 R0, R96, 0x1f, RZ ;  /* 0x0000001f60007819 */ /* 0x002fe800000006ff */
[----:B------:R1:W4:Y:S01]  /*5ca0*/  SYNCS.PHASECHK.TRANS64.TRYWAIT P0, [R64+URZ+0x140], R0 ;  /* 0x00014000400075a7 */ /* 0x00032200080011ff */
[----:B---3--:R-:W-:Y:S01]  /*5cb0*/  @P5 SEL R66, RZ, 0x1, !P1 ;  /* 0x00000001ff425807 */ /* 0x008fe20004800000 */
[----:B-1----:R-:W-:Y:S06]  /*5cc0*/  @!P5 BRA `(.L_x_100) ;  /* 0x000000000058d947 */ /* 0x002fec0003800000 */
[----:B------:R-:W-:Y:S01]  /*5cd0*/  IMAD.MOV.U32 R79, RZ, RZ, RZ ;  /* 0x000000ffff4f7224 */ /* 0x000fe200078e00ff */
[----:B------:R-:W-:Y:S01]  /*5ce0*/  ISETP.NE.AND P1, PT, R66, RZ, PT ;  /* 0x000000ff4200720c */ /* 0x000fe20003f25270 */
[----:B------:R-:W-:Y:S01]  /*5cf0*/  BSSY B0, `(.L_x_101) ;  /* 0x000000c000007945 */ /* 0x000fe20003800000 */
[----:B------:R-:W-:Y:S02]  /*5d00*/  CS2R R58, SRZ ;  /* 0x00000000003a7805 */ /* 0x000fe4000001ff00 */
[----:B------:R-:W-:Y:S02]  /*5d10*/  CS2R R56, SRZ ;  /* 0x0000000000387805 */ /* 0x000fe4000001ff00 */
[----:B------:R-:W-:Y:S02]  /*5d20*/  CS2R R62, SRZ ;  /* 0x00000000003e7805 */ /* 0x000fe4000001ff00 */
[----:B------:R-:W-:Y:S02]  /*5d30*/  CS2R R60, SRZ ;  /* 0x00000000003c7805 */ /* 0x000fe4000001ff00 */
[----:B------:R-:W-:Y:S02]  /*5d40*/  CS2R R70, SRZ ;  /* 0x0000000000467805 */ /* 0x000fe4000001ff00 */
[----:B------:R-:W-:Y:S02]  /*5d50*/  CS2R R68, SRZ ;  /* 0x0000000000447805 */ /* 0x000fe4000001ff00 */
[----:B------:R-:W-:Y:S01]  /*5d60*/  CS2R R76, SRZ ;  /* 0x00000000004c7805 */ /* 0x000fe2000001ff00 */
[----:B------:R-:W-:Y:S06]  /*5d70*/  @P1 BRA `(.L_x_102) ;  /* 0x00000000000c1947 */ /* 0x000fec0003800000 */
[----:B------:R-:W-:Y:S04]  /*5d80*/  SHF.L.U32 R3, R97, 0x1f, RZ ;  /* 0x0000001f61037819 */ /* 0x000fe800000006ff */
[----:B------:R-:W1:Y:S02]  /*5d90*/  SYNCS.PHASECHK.TRANS64.TRYWAIT P1, [UR48+0xe0], R3 ;  /* 0x0000e003ff0075a7 */ /* 0x000e640008021130 */
[----:B-1----:R-:W-:Y:S05]  /*5da0*/  @!P1 BRA `(.L_x_103) ;  /* 0x0000003400209947 */ /* 0x002fea0003800000 */
.L_x_102:
[----:B------:R-:W-:Y:S05]  /*5db0*/  BSYNC B0 ;  /* 0x0000000000007941 */ /* 0x000fea0003800000 */
.L_x_101:
[----:B------:R-:W-:Y:S01]  /*5dc0*/  ISETP.NE.AND P1, PT, R67, RZ, PT ;  /* 0x000000ff4300720c */ /* 0x000fe20003f25270 */
[----:B------:R-:W-:Y:S11]  /*5dd0*/  HFMA2 R65, -RZ, RZ, 0, 5.9604644775390625e-08 ;  /* 0x00000001ff417431 */ /* 0x000ff600000001ff */
[----:B------:R-:W-:Y:S01]  /*5de0*/  @!UPT UIADD3 URZ, UPT, UPT, URZ, URZ, URZ ;  /* 0x000000fffffff290 */ /* 0x000fe2000fffe0ff */
[----:B------:R3:W1:Y:S04]  /*5df0*/  @P1 LDS.128 R56, [R100] ;  /* 0x0000000064381984 */ /* 0x0006680000000c00 */
[----:B------:R3:W1:Y:S04]  /*5e00*/  @P1 LDS.128 R60, [R99+0x10] ;  /* 0x00001000633c1984 */ /* 0x0006680000000c00 */
[----:B------:R3:W1:Y:S04]  /*5e10*/  @P1 LDS.128 R68, [R98+0x20] ;  /* 0x0000200062441984 */ /* 0x0006680000000c00 */
[----:B------:R3:W1:Y:S02]  /*5e20*/  @P1 LDS.128 R76, [R106+0x30] ;  /* 0x000030006a4c1984 */ /* 0x0006640000000c00 */
.L_x_100:
[----:B------:R-:W-:Y:S05]  /*5e30*/  BSYNC B1 ;  /* 0x0000000000017941 */ /* 0x000fea0003800000 */
.L_x_99:
[----:B-1----:R-:W-:Y:S04]  /*5e40*/  SHF.R.U32.HI R2, RZ, 0x15, R47 ;  /* 0x00000015ff027819 */ /* 0x002fe8000001162f */
[----:B------:R-:W-:Y:S01]  /*5e50*/  LOP3.LUT P1, RZ, R2, 0x3, R92, 0x48, !PT ;  /* 0x0000000302ff7812 */ /* 0x000fe2000782485c */
[----:B------:R-:W-:Y:S01]  /*5e60*/  @!UPT UIADD3 URZ, UPT, UPT, URZ, URZ, URZ ;  /* 0x000000fffffff290 */ /* 0x000fe2000fffe0ff */
[----:B----4-:R-:W-:Y:S11]  /*5e70*/  @P0 BRA `(.L_x_104) ;  /* 0x0000000000080947 */ /* 0x010ff60003800000 */
[----:B------:R-:W1:Y:S02]  /*5e80*/  SYNCS.PHASECHK.TRANS64.TRYWAIT P0, [R64+URZ+0x140], R0 ;  /* 0x00014000400075a7 */ /* 0x000e6400080011ff */
[----:B-1----:R-:W-:Y:S05]  /*5e90*/  @!P0 BRA `(.L_x_105) ;  /* 0x0000003000fc8947 */ /* 0x002fea0003800000 */
.L_x_104:
[----:B------:R-:W-:Y:S05]  /*5ea0*/  @!P1 BRA `(.L_x_106) ;  /* 0x0000000000409947 */ /* 0x000fea0003800000 */
[----:B------:R-:W4:Y:S01]  /*5eb0*/  LDCU.64 UR8, c[0x4][0x70] ;  /* 0x01000e00ff0877ac */ /* 0x000f220008000a00 */
[----:B------:R-:W-:Y:S01]  /*5ec0*/  MOV R3, 0x0 ;  /* 0x0000000000037802 */ /* 0x000fe20000000f00 */
[----:B------:R-:W-:Y:S02]  /*5ed0*/  HFMA2 R12, -RZ, RZ, 0, 5.9604644775390625e-08 ;  /* 0x00000001ff0c7431 */ /* 0x000fe400000001ff */
[----:B------:R-:W-:Y:S02]  /*5ee0*/  IMAD.MOV.U32 R8, RZ, RZ, 0x192 ;  /* 0x00000192ff087424 */ /* 0x000fe400078e00ff */
[----:B------:R-:W-:Y:S01]  /*5ef0*/  IMAD.MOV.U32 R13, RZ, RZ, RZ ;  /* 0x000000ffff0d7224 */ /* 0x000fe200078e00ff */
[----:B------:R-:W5:Y:S01]  /*5f00*/  LDCU.64 UR6, c[0x4][0x78] ;  /* 0x01000f00ff0677ac */ /* 0x000f620008000a00 */
[----:B------:R-:W1:Y:S01]  /*5f10*/  LDC.64 R2, c[0x4][R3] ;  /* 0x0100000003027b82 */ /* 0x000e620000000a00 */
[----:B------:R-:W2:Y:S01]  /*5f20*/  LDCU.64 UR4, c[0x4][0x10] ;  /* 0x01000200ff0477ac */ /* 0x000ea20008000a00 */
[----:B----4-:R-:W-:Y:S01]  /*5f30*/  MOV R5, UR9 ;  /* 0x0000000900057c02 */ /* 0x010fe20008000f00 */
[----:B------:R-:W-:Y:S01]  /*5f40*/  IMAD.U32 R4, RZ, RZ, UR8 ;  /* 0x00000008ff047e24 */ /* 0x000fe2000f8e00ff */
[----:B-----5:R-:W-:Y:S01]  /*5f50*/  MOV R7, UR7 ;  /* 0x0000000700077c02 */ /* 0x020fe20008000f00 */
[----:B------:R-:W-:Y:S01]  /*5f60*/  IMAD.U32 R6, RZ, RZ, UR6 ;  /* 0x00000006ff067e24 */ /* 0x000fe2000f8e00ff */
[----:B--2---:R-:W-:Y:S01]  /*5f70*/  MOV R11, UR5 ;  /* 0x00000005000b7c02 */ /* 0x004fe20008000f00 */
[----:B------:R-:W-:Y:S02]  /*5f80*/  IMAD.U32 R10, RZ, RZ, UR4 ;  /* 0x00000004ff0a7e24 */ /* 0x000fe4000f8e00ff */
[----:B------:R-:W-:Y:S07]  /*5f90*/  LEPC R20, `(.L_x_106) ;  /* 0x000000001014794e */ /* 0x000fee0000000000 */
[----:B-1-3--:R-:W-:Y:S05]  /*5fa0*/  CALL.ABS.NOINC R2 ;  /* 0x0000000002007343 */ /* 0x00afea0003c00000 */
.L_x_106:
[C---:B------:R-:W-:Y:S01]  /*5fb0*/  SHF.L.U32 R50, R56.reuse, 0x10, RZ ;  /* 0x0000001038327819 */ /* 0x040fe200000006ff */
[----:B------:R-:W-:Y:S05]  /*5fc0*/  WARPSYNC.ALL ;  /* 0x0000000000007948 */ /* 0x000fea0003800000 */
[----:B------:R-:W-:Y:S01]  /*5fd0*/  R2UR UR4, R47 ;  /* 0x000000002f0472ca */ /* 0x000fe200000e0000 */
[----:B------:R-:W-:Y:S01]  /*5fe0*/  BSSY.RECONVERGENT B0, `(.L_x_107) ;  /* 0x0000088000007945 */ /* 0x000fe20003800200 */
[----:B------:R-:W-:Y:S02]  /*5ff0*/  LOP3.LUT R51, R56, 0xffff0000, RZ, 0xc0, !PT ;  /* 0xffff000038337812 */ /* 0x000fe400078ec0ff */
[----:B------:R-:W-:Y:S02]  /*6000*/  SHF.L.U32 R52, R57, 0x10, RZ ;  /* 0x0000001039347819 */ /* 0x000fe400000006ff */
[----:B------:R-:W-:Y:S07]  /*6010*/  ISETP.NE.AND P0, PT, R102, RZ, PT ;  /* 0x000000ff6600720c */ /* 0x000fee0003f05270 */
[----:B------:R-:W1:Y:S02]  /*6020*/  LDTM.x32 R4, tmem[UR4] ;  /* 0x00000004000479ee */ /* 0x000e6400082c0000 */
[C---:B-12---:R-:W-:Y:S01]  /*6030*/  FMUL R0, R46.reuse, R4 ;  /* 0x000000042e007220 */ /* 0x046fe20000400000 */
[C---:B------:R-:W-:Y:S01]  /*6040*/  FMUL R2, R46.reuse, R5 ;  /* 0x000000052e027220 */ /* 0x040fe20000400000 */
[C---:B------:R-:W-:Y:S01]  /*6050*/  FMUL R4, R46.reuse, R8 ;  /* 0x000000082e047220 */ /* 0x040fe20000400000 */
[C---:B------:R-:W-:Y:S01]  /*6060*/  FMUL R3, R46.reuse, R6 ;  /* 0x000000062e037220 */ /* 0x040fe20000400000 */
[C---:B------:R-:W-:Y:S01]  /*6070*/  FMUL R5, R46.reuse, R9 ;  /* 0x000000092e057220 */ /* 0x040fe20000400000 */
[C---:B------:R-:W-:Y:S01]  /*6080*/  FMUL R8, R46.reuse, R12 ;  /* 0x0000000c2e087220 */ /* 0x040fe20000400000 */
[C---:B------:R-:W-:Y:S01]  /*6090*/  FMUL R6, R46.reuse, R10 ;  /* 0x0000000a2e067220 */ /* 0x040fe20000400000 */
[C---:B------:R-:W-:Y:S01]  /*60a0*/  FMUL R9, R46.reuse, R13 ;  /* 0x0000000d2e097220 */ /* 0x040fe20000400000 */
[C---:B------:R-:W-:Y:S01]  /*60b0*/  FMUL R12, R46.reuse, R16 ;  /* 0x000000102e0c7220 */ /* 0x040fe20000400000 */
[C---:B------:R-:W-:Y:S01]  /*60c0*/  FFMA R0, R49.reuse, R50, R0 ;  /* 0x0000003231007223 */ /* 0x040fe20000000000 */
[C---:B------:R-:W-:Y:S01]  /*60d0*/  FMUL R10, R46.reuse, R14 ;  /* 0x0000000e2e0a7220 */ /* 0x040fe20000400000 */
[C---:B------:R-:W-:Y:S01]  /*60e0*/  FMUL R13, R46.reuse, R17 ;  /* 0x000000112e0d7220 */ /* 0x040fe20000400000 */
[C---:B------:R-:W-:Y:S01]  /*60f0*/  FMUL R16, R46.reuse, R20 ;  /* 0x000000142e107220 */ /* 0x040fe20000400000 */
[----:B------:R-:W-:Y:S01]  /*6100*/  FFMA R2, R49, R51, R2 ;  /* 0x0000003331027223 */ /* 0x000fe20000000002 */
        /* <DEDUP_REMOVED lines=9> */
[----:B------:R-:W-:Y:S01]  /*61a0*/  LOP3.LUT R32, R57, 0xffff0000, RZ, 0xc0, !PT ;  /* 0xffff000039207812 */ /* 0x000fe200078ec0ff */
[C---:B------:R-:W-:Y:S01]  /*61b0*/  FMUL R26, R46.reuse, R30 ;  /* 0x0000001e2e1a7220 */ /* 0x040fe20000400000 */
[----:B------:R-:W-:Y:S01]  /*61c0*/  FMUL R29, R46, R33 ;  /* 0x000000212e1d7220 */ /* 0x000fe20000400000 */
[----:B------:R-:W-:Y:S01]  /*61d0*/  SHF.L.U32 R33, R58, 0x10, RZ ;  /* 0x000000103a217819 */ /* 0x000fe200000006ff */
[----:B------:R-:W-:Y:S01]  /*61e0*/  FFMA R3, R49, R52, R3 ;  /* 0x0000003431037223 */ /* 0x000fe20000000003 */
[----:B------:R-:W-:Y:S01]  /*61f0*/  F2FP.BF16.F32.PACK_AB R52, R2, R0 ;  /* 0x000000000234723e */ /* 0x000fe200000010ff */
[C---:B------:R-:W-:Y:S01]  /*6200*/  FMUL R7, R46.reuse, R7 ;  /* 0x000000072e077220 */ /* 0x040fe20000400000 */
[----:B------:R-:W-:Y:S01]  /*6210*/  SHF.L.U32 R0, R59, 0x10, RZ ;  /* 0x000000103b007819 */ /* 0x000fe200000006ff */
[----:B------:R-:W-:Y:S01]  /*6220*/  FMUL R30, R46, R34 ;  /* 0x000000222e1e7220 */ /* 0x000fe20000400000 */
[----:B------:R-:W-:Y:S01]  /*6230*/  LOP3.LUT R34, R58, 0xffff0000, RZ, 0xc0, !PT ;  /* 0xffff00003a227812 */ /* 0x000fe200078ec0ff */
[----:B------:R-:W-:Y:S01]  /*6240*/  FFMA R7, R49, R32, R7 ;  /* 0x0000002031077223 */ /* 0x000fe20000000007 */
[----:B------:R-:W-:Y:S01]  /*6250*/  LOP3.LUT R2, R59, 0xffff0000, RZ, 0xc0, !PT ;  /* 0xffff00003b027812 */ /* 0x000fe200078ec0ff */
[C---:B------:R-:W-:Y:S01]  /*6260*/  FFMA R4, R49.reuse, R33, R4 ;  /* 0x0000002131047223 */ /* 0x040fe20000000004 */
[----:B------:R-:W-:Y:S01]  /*6270*/  FMUL R11, R46, R11 ;  /* 0x0000000b2e0b7220 */ /* 0x000fe20000400000 */
[----:B------:R-:W-:Y:S01]  /*6280*/  FFMA R5, R49, R34, R5 ;  /* 0x0000002231057223 */ /* 0x000fe20000000005 */
[----:B------:R-:W-:Y:S01]  /*6290*/  F2FP.BF16.F32.PACK_AB R53, R7, R3 ;  /* 0x000000030735723e */ /* 0x000fe200000010ff */
[C---:B------:R-:W-:Y:S01]  /*62a0*/  FFMA R6, R49.reuse, R0, R6 ;  /* 0x0000000031067223 */ /* 0x040fe20000000006 */
[C---:B------:R-:W-:Y:S01]  /*62b0*/  SHF.L.U32 R0, R60.reuse, 0x10, RZ ;  /* 0x000000103c007819 */ /* 0x040fe200000006ff */
[----:B------:R-:W-:Y:S01]  /*62c0*/  FFMA R11, R49, R2, R11 ;  /* 0x00000002310b7223 */ /* 0x000fe2000000000b */
[----:B------:R-:W-:Y:S01]  /*62d0*/  LOP3.LUT R2, R60, 0xffff0000, RZ, 0xc0, !PT ;  /* 0xffff00003c027812 */ /* 0x000fe200078ec0ff */
[----:B------:R-:W-:Y:S01]  /*62e0*/  FMUL R15, R46, R15 ;  /* 0x0000000f2e0f7220 */ /* 0x000fe20000400000 */
[----:B------:R-:W-:Y:S01]  /*62f0*/  SHF.L.U32 R3, R61, 0x10, RZ ;  /* 0x000000103d037819 */ /* 0x000fe200000006ff */
[----:B------:R-:W-:Y:S01]  /*6300*/  FFMA R8, R49, R0, R8 ;  /* 0x0000000031087223 */ /* 0x000fe20000000008 */
[----:B------:R-:W-:Y:S01]  /*6310*/  LOP3.LUT R0, R61, 0xffff0000, RZ, 0xc0, !PT ;  /* 0xffff00003d007812 */ /* 0x000fe200078ec0ff */
[C---:B------:R-:W-:Y:S01]  /*6320*/  FFMA R9, R49.reuse, R2, R9 ;  /* 0x0000000231097223 */ /* 0x040fe20000000009 */
[C---:B------:R-:W-:Y:S01]  /*6330*/  SHF.L.U32 R2, R62.reuse, 0x10, RZ ;  /* 0x000000103e027819 */ /* 0x040fe200000006ff */
[----:B------:R-:W-:Y:S01]  /*6340*/  FFMA R10, R49, R3, R10 ;  /* 0x00000003310a7223 */ /* 0x000fe2000000000a */
[----:B------:R-:W-:Y:S01]  /*6350*/  SHF.L.U32 R3, R63, 0x10, RZ ;  /* 0x000000103f037819 */ /* 0x000fe200000006ff */
[C---:B------:R-:W-:Y:S01]  /*6360*/  FFMA R15, R49.reuse, R0, R15 ;  /* 0x00000000310f7223 */ /* 0x040fe2000000000f */
[----:B------:R-:W-:Y:S01]  /*6370*/  LOP3.LUT R0, R62, 0xffff0000, RZ, 0xc0, !PT ;  /* 0xffff00003e007812 */ /* 0x000fe200078ec0ff */
[----:B------:R-:W-:Y:S01]  /*6380*/  FFMA R12, R49, R2, R12 ;  /* 0x00000002310c7223 */ /* 0x000fe2000000000c */
[----:B------:R-:W-:Y:S01]  /*6390*/  SHF.L.U32 R2, R68, 0x10, RZ ;  /* 0x0000001044027819 */ /* 0x000fe200000006ff */
[----:B------:R-:W-:Y:S01]  /*63a0*/  FMUL R19, R46, R19 ;  /* 0x000000132e137220 */ /* 0x000fe20000400000 */
[----:B------:R-:W-:Y:S01]  /*63b0*/  F2FP.BF16.F32.PACK_AB R54, R5, R4 ;  /* 0x000000040536723e */ /* 0x000fe200000010ff */
[----:B------:R-:W-:Y:S01]  /*63c0*/  FFMA R13, R49, R0, R13 ;  /* 0x00000000310d7223 */ /* 0x000fe2000000000d */
[----:B------:R-:W-:Y:S01]  /*63d0*/  LOP3.LUT R0, R63, 0xffff0000, RZ, 0xc0, !PT ;  /* 0xffff00003f007812 */ /* 0x000fe200078ec0ff */
[----:B------:R-:W-:Y:S01]  /*63e0*/  FFMA R14, R49, R3, R14 ;  /* 0x00000003310e7223 */ /* 0x000fe2000000000e */
[----:B------:R-:W-:Y:S01]  /*63f0*/  LOP3.LUT R3, R68, 0xffff0000, RZ, 0xc0, !PT ;  /* 0xffff000044037812 */ /* 0x000fe200078ec0ff */
[----:B------:R-:W-:Y:S01]  /*6400*/  FMUL R23, R46, R23 ;  /* 0x000000172e177220 */ /* 0x000fe20000400000 */
[----:B------:R-:W-:Y:S01]  /*6410*/  F2FP.BF16.F32.PACK_AB R55, R11, R6 ;  /* 0x000000060b37723e */ /* 0x000fe200000010ff */
[----:B------:R-:W-:Y:S01]  /*6420*/  FFMA R19, R49, R0, R19 ;  /* 0x0000000031137223 */ /* 0x000fe20000000013 */
[----:B------:R-:W-:Y:S01]  /*6430*/  SHF.L.U32 R0, R69, 0x10, RZ ;  /* 0x0000001045007819 */ /* 0x000fe200000006ff */
[----:B------:R-:W-:Y:S01]  /*6440*/  FFMA R16, R49, R2, R16 ;  /* 0x0000000231107223 */ /* 0x000fe20000000010 */
[----:B------:R-:W-:Y:S01]  /*6450*/  LOP3.LUT R2, R69, 0xffff0000, RZ, 0xc0, !PT ;  /* 0xffff000045027812 */ /* 0x000fe200078ec0ff */
[----:B------:R-:W-:Y:S01]  /*6460*/  FFMA R17, R49, R3, R17 ;  /* 0x0000000331117223 */ /* 0x000fe20000000011 */
[----:B------:R-:W-:Y:S01]  /*6470*/  SHF.L.U32 R3, R71, 0x10, RZ ;  /* 0x0000001047037819 */ /* 0x000fe200000006ff */
[----:B------:R-:W-:Y:S01]  /*6480*/  FFMA R18, R49, R0, R18 ;  /* 0x0000000031127223 */ /* 0x000fe20000000012 */
[C---:B------:R-:W-:Y:S01]  /*6490*/  SHF.L.U32 R0, R70.reuse, 0x10, RZ ;  /* 0x0000001046007819 */ /* 0x040fe200000006ff */
[----:B------:R1:W-:Y:S01]  /*64a0*/  STS.128 [R100], R52 ;  /* 0x0000003464007388 */ /* 0x0003e20000000c00 */
[----:B------:R-:W-:Y:S01]  /*64b0*/  F2FP.BF16.F32.PACK_AB R8, R9, R8 ;  /* 0x000000080908723e */ /* 0x000fe200000010ff */
[C---:B------:R-:W-:Y:S01]  /*64c0*/  FFMA R23, R49.reuse, R2, R23 ;  /* 0x0000000231177223 */ /* 0x040fe20000000017 */
[----:B------:R-:W-:Y:S01]  /*64d0*/  LOP3.LUT R2, R70, 0xffff0000, RZ, 0xc0, !PT ;  /* 0xffff000046027812 */ /* 0x000fe200078ec0ff */
[----:B------:R-:W-:Y:S01]  /*64e0*/  FFMA R20, R49, R0, R20 ;  /* 0x0000000031147223 */ /* 0x000fe20000000014 */
[----:B------:R-:W-:Y:S01]  /*64f0*/  LOP3.LUT R0, R71, 0xffff0000, RZ, 0xc0, !PT ;  /* 0xffff000047007812 */ /* 0x000fe200078ec0ff */
[----:B------:R-:W-:Y:S01]  /*6500*/  FMUL R27, R46, R27 ;  /* 0x0000001b2e1b7220 */ /* 0x000fe20000400000 */
[----:B------:R-:W-:Y:S01]  /*6510*/  F2FP.BF16.F32.PACK_AB R9, R15, R10 ;  /* 0x0000000a0f09723e */ /* 0x000fe200000010ff */
[C---:B------:R-:W-:Y:S01]  /*6520*/  FFMA R21, R49.reuse, R2, R21 ;  /* 0x0000000231157223 */ /* 0x040fe20000000015 */
[C---:B------:R-:W-:Y:S01]  /*6530*/  FFMA R22, R49.reuse, R3, R22 ;  /* 0x0000000331167223 */ /* 0x040fe20000000016 */
[----:B------:R-:W-:Y:S01]  /*6540*/  FFMA R27, R49, R0, R27 ;  /* 0x00000000311b7223 */ /* 0x000fe2000000001b */
[----:B------:R-:W-:Y:S01]  /*6550*/  SHF.L.U32 R2, R76, 0x10, RZ ;  /* 0x000000104c027819 */ /* 0x000fe200000006ff */
[----:B------:R-:W-:Y:S01]  /*6560*/  FMUL R31, R46, R31 ;  /* 0x0000001f2e1f7220 */ /* 0x000fe20000400000 */
[----:B------:R-:W-:Y:S01]  /*6570*/  LOP3.LUT R0, R76, 0xffff0000, RZ, 0xc0, !PT ;  /* 0xffff00004c007812 */ /* 0x000fe200078ec0ff */
[----:B------:R-:W-:Y:S01]  /*6580*/  FMUL R35, R46, R35 ;  /* 0x000000232e237220 */ /* 0x000fe20000400000 */
[----:B------:R-:W-:Y:S01]  /*6590*/  SHF.L.U32 R3, R77, 0x10, RZ ;  /* 0x000000104d037819 */ /* 0x000fe200000006ff */
[----:B------:R-:W-:Y:S01]  /*65a0*/  FFMA R24, R49, R2, R24 ;  /* 0x0000000231187223 */ /* 0x000fe20000000018 */
[----:B------:R-:W-:Y:S01]  /*65b0*/  F2FP.BF16.F32.PACK_AB R10, R13, R12 ;  /* 0x0000000c0d0a723e */ /* 0x000fe200000010ff */
[----:B------:R-:W-:Y:S01]  /*65c0*/  FFMA R25, R49, R0, R25 ;  /* 0x0000000031197223 */ /* 0x000fe20000000019 */
[----:B------:R-:W-:Y:S01]  /*65d0*/  F2FP.BF16.F32.PACK_AB R11, R19, R14 ;  /* 0x0000000e130b723e */ /* 0x000fe200000010ff */
[----:B------:R-:W-:Y:S01]  /*65e0*/  FFMA R26, R49, R3, R26 ;  /* 0x00000003311a7223 */ /* 0x000fe2000000001a */
[----:B------:R-:W-:Y:S02]  /*65f0*/  LOP3.LUT R0, R77, 0xffff0000, RZ, 0xc0, !PT ;  /* 0xffff00004d007812 */ /* 0x000fe400078ec0ff */
[C---:B------:R-:W-:Y:S01]  /*6600*/  SHF.L.U32 R2, R78.reuse, 0x10, RZ ;  /* 0x000000104e027819 */ /* 0x040fe200000006ff */
[----:B------:R1:W-:Y:S01]  /*6610*/  STS.128 [R99+0x10], R8 ;  /* 0x0000100863007388 */ /* 0x0003e20000000c00 */
[----:B------:R-:W-:Y:S01]  /*6620*/  LOP3.LUT R3, R78, 0xffff0000, RZ, 0xc0, !PT ;  /* 0xffff00004e037812 */ /* 0x000fe200078ec0ff */
[----:B------:R-:W-:Y:S01]  /*6630*/  FFMA R31, R49, R0, R31 ;  /* 0x00000000311f7223 */ /* 0x000fe2000000001f */
[----:B------:R-:W-:Y:S01]  /*6640*/  SHF.L.U32 R4, R79, 0x10, RZ ;  /* 0x000000104f047819 */ /* 0x000fe200000006ff */
[----:B------:R-:W-:Y:S01]  /*6650*/  FFMA R28, R49, R2, R28 ;  /* 0x00000002311c7223 */ /* 0x000fe2000000001c */
[----:B------:R-:W-:Y:S01]  /*6660*/  F2FP.BF16.F32.PACK_AB R16, R17, R16 ;  /* 0x000000101110723e */ /* 0x000fe200000010ff */
[----:B------:R-:W-:Y:S01]  /*6670*/  FFMA R29, R49, R3, R29 ;  /* 0x00000003311d7223 */ /* 0x000fe2000000001d */
[----:B------:R-:W-:Y:S01]  /*6680*/  LOP3.LUT R5, R79, 0xffff0000, RZ, 0xc0, !PT ;  /* 0xffff00004f057812 */ /* 0x000fe200078ec0ff */
[----:B------:R-:W-:Y:S01]  /*6690*/  FFMA R30, R49, R4, R30 ;  /* 0x00000004311e7223 */ /* 0x000fe2000000001e */
[----:B------:R-:W-:Y:S02]  /*66a0*/  F2FP.BF16.F32.PACK_AB R17, R23, R18 ;  /* 0x000000121711723e */ /* 0x000fe400000010ff */
[----:B------:R-:W-:Y:S01]  /*66b0*/  F2FP.BF16.F32.PACK_AB R18, R21, R20 ;  /* 0x000000141512723e */ /* 0x000fe200000010ff */
[----:B------:R-:W-:Y:S01]  /*66c0*/  FFMA R35, R49, R5, R35 ;  /* 0x0000000531237223 */ /* 0x000fe20000000023 */
[----:B------:R-:W-:Y:S02]  /*66d0*/  F2FP.BF16.F32.PACK_AB R19, R27, R22 ;  /* 0x000000161b13723e */ /* 0x000fe400000010ff */
[----:B------:R-:W-:Y:S02]  /*66e0*/  F2FP.BF16.F32.PACK_AB R24, R25, R24 ;  /* 0x000000181918723e */ /* 0x000fe400000010ff */
[----:B------:R-:W-:Y:S01]  /*66f0*/  F2FP.BF16.F32.PACK_AB R25, R31, R26 ;  /* 0x0000001a1f19723e */ /* 0x000fe200000010ff */
[----:B------:R1:W-:Y:S01]  /*6700*/  STS.128 [R98+0x20], R16 ;  /* 0x0000201062007388 */ /* 0x0003e20000000c00 */
[----:B------:R-:W-:Y:S02]  /*6710*/  F2FP.BF16.F32.PACK_AB R26, R29, R28 ;  /* 0x0000001c1d1a723e */ /* 0x000fe400000010ff */
[----:B------:R-:W-:Y:S05]  /*6720*/  F2FP.BF16.F32.PACK_AB R27, R35, R30 ;  /* 0x0000001e231b723e */ /* 0x000fea00000010ff */
[----:B------:R1:W-:Y:S01]  /*6730*/  STS.128 [R106+0x30], R24 ;  /* 0x000030186a007388 */ /* 0x0003e20000000c00 */
[----:B------:R-:W-:Y:S01]  /*6740*/  @!PT LDS RZ, [RZ] ;  /* 0x00000000fffff984 */ /* 0x000fe20000000800 */
[----:B------:R-:W-:Y:S01]  /*6750*/  @!PT LDS RZ, [RZ] ;  /* 0x00000000fffff984 */ /* 0x000fe20000000800 */
[----:B------:R-:W-:Y:S01]  /*6760*/  @!PT LDS RZ, [RZ] ;  /* 0x00000000fffff984 */ /* 0x000fe20000000800 */
[----:B------:R-:W-:Y:S01]  /*6770*/  @!PT LDS RZ, [RZ] ;  /* 0x00000000fffff984 */ /* 0x000fe20000000800 */
[----:B------:R2:W-:Y:S07]  /*6780*/  MEMBAR.ALL.CTA ;  /* 0x0000000000007992 */ /* 0x0005ee0000008000 */
[----:B--2---:R-:W2:Y:S02]  /*6790*/  FENCE.VIEW.ASYNC.S ;  /* 0x00000000000073c6 */ /* 0x004ea40000000000 */
[----:B--2---:R-:W-:Y:S06]  /*67a0*/  BAR.SYNC.DEFER_BLOCKING 0x1, 0x80 ;  /* 0x0042000000007b1d */ /* 0x004fec0000010000 */
[----:B------:R-:W-:Y:S05]  /*67b0*/  @P0 BRA `(.L_x_108) ;  /* 0x0000000000280947 */ /* 0x000fea0003800000 */
[----:B------:R-:W-:Y:S02]  /*67c0*/  UIADD3 UR4, UPT, UPT, UR48, 0x200, URZ ;  /* 0x0000020030047890 */ /* 0x000fe4000fffe0ff */
[----:B------:R-:W-:Y:S01]  /*67d0*/  UIADD3 UR6, UP0, UPT, UR52, 0x680, URZ ;  /* 0x0000068034067890 */ /* 0x000fe2000ff1e0ff */
[----:B------:R-:W-:Y:S03]  /*67e0*/  UMOV UR43, UR36 ;  /* 0x00000024002b7c82 */ /* 0x000fe60008000000 */
[----:B------:R-:W-:Y:S01]  /*67f0*/  MOV R93, UR4 ;  /* 0x00000004005d7c02 */ /* 0x000fe20008000f00 */
[----:B------:R-:W-:Y:S03]  /*6800*/  UIADD3.X UR7, UPT, UPT, URZ, UR53, URZ, UP0, !UPT ;  /* 0x00000035ff077290 */ /* 0x000fe600087fe4ff */
[----:B------:R-:W-:Y:S11]  /*6810*/  R2UR UR40, R93 ;  /* 0x000000005d2872ca */ /* 0x000ff600000e0000 */
[----:B------:R-:W-:Y:S02]  /*6820*/  @!UPT UIADD3 URZ, UPT, UPT, URZ, URZ, URZ ;  /* 0x000000fffffff290 */ /* 0x000fe4000fffe0ff */
[----:B------:R2:W-:Y:S01]  /*6830*/  UTMASTG.3D [UR40], [UR6] ;  /* 0x00000028060073b5 */ /* 0x0005e20008010000 */
[----:B------:R0:W-:Y:S01]  /*6840*/  UTMACMDFLUSH ;  /* 0x00000000000079b7 */ /* 0x0001e20000000000 */
[----:B--2---:R-:W-:Y:S04]  /*6850*/  DEPBAR.LE SB0, 0x1 ;  /* 0x000080400000791a */ /* 0x004fe80000000000 */
.L_x_108:
[----:B------:R-:W-:Y:S05]  /*6860*/  BSYNC.RECONVERGENT B0 ;  /* 0x0000000000007941 */ /* 0x000fea0003800200 */
.L_x_107:
[----:B------:R-:W-:Y:S01]  /*6870*/  BAR.SYNC.DEFER_BLOCKING 0x1, 0x80 ;  /* 0x0042000000007b1d */ /* 0x000fe20000010000 */
[----:B------:R-:W-:Y:S01]  /*6880*/  ISETP.NE.AND P1, PT, R107, RZ, PT ;  /* 0x000000ff6b00720c */ /* 0x000fe20003f25270 */
[----:B------:R-:W-:Y:S01]  /*6890*/  UIADD3 UR4, UPT, UPT, UR50, -0x1, URZ ;  /* 0xffffffff32047890 */ /* 0x000fe2000fffe0ff */
[----:B------:R-:W-:Y:S03]  /*68a0*/  LEA R2, R65, UR48, 0x3 ;  /* 0x0000003041027c11 */ /* 0x000fe6000f8e18ff */
[----:B------:R-:W-:Y:S08]  /*68b0*/  UISETP.GT.U32.AND UP0, UPT, UR4, -0x3, UPT ;  /* 0xfffffffd0400788c */ /* 0x000ff0000bf04070 */
[----:B------:R-:W-:Y:S01]  /*68c0*/  @P1 SHF.L.U32 R3, R97, 0x1f, RZ ;  /* 0x0000001f61031819 */ /* 0x000fe200000006ff */
[----:B------:R-:W-:Y:S06]  /*68d0*/  BRA.U UP0, `(.L_x_109) ;  /* 0x0000000100247547 */ /* 0x000fec000b800000 */
[----:B------:R-:W-:Y:S01]  /*68e0*/  IMAD.U32 R4, RZ, RZ, UR49 ;  /* 0x00000031ff047e24 */ /* 0x000fe2000f8e00ff */
[----:B------:R-:W-:Y:S01]  /*68f0*/  MOV R0, UR37 ;  /* 0x0000002500007c02 */ /* 0x000fe20008000f00 */
[----:B------:R-:W-:Y:S03]  /*6900*/  UIADD3 UR49, UPT, UPT, UR49, 0x1, URZ ;  /* 0x0000000131317890 */ /* 0x000fe6000fffe0ff */
[----:B------:R-:W-:Y:S01]  /*6910*/  @P1 LEA R4, R4, UR48, 0x3 ;  /* 0x0000003004041c11 */ /* 0x000fe2000f8e18ff */
[----:B------:R-:W-:Y:S04]  /*6920*/  UISETP.NE.AND UP0, UPT, UR49, 0x3, UPT ;  /* 0x000000033100788c */ /* 0x000fe8000bf05270 */
[----:B------:R-:W-:Y:S01]  /*6930*/  @P1 VIADD R4, R4, 0xf8 ;  /* 0x000000f804041836 */ /* 0x000fe20000000000 */
[----:B------:R-:W-:Y:S04]  /*6940*/  USEL UR49, UR49, URZ, UP0 ;  /* 0x000000ff31317287 */ /* 0x000fe80008000000 */
[----:B------:R-:W-:Y:S04]  /*6950*/  @P1 PRMT R0, R0, 0x654, R4 ;  /* 0x0000065400001816 */ /* 0x000fe80000000004 */
[----:B------:R2:W-:Y:S04]  /*6960*/  @P1 SYNCS.ARRIVE.TRANS64.RED.A1T0 RZ, [R0+URZ], RZ ;  /* 0x000000ff00ff19a7 */ /* 0x0005e800081004ff */
.L_x_109:
[----:B------:R-:W4:Y:S01]  /*6970*/  @P1 SYNCS.PHASECHK.TRANS64.TRYWAIT P0, [R2+URZ+0xe0], R3 ;  /* 0x0000e003020015a7 */ /* 0x000f2200080011ff */
[----:B------:R-:W-:Y:S01]  /*6980*/  BSSY B1, `(.L_x_110) ;  /* 0x0000016000017945 */ /* 0x000fe20003800000 */
[----:B----4-:R-:W-:Y:S03]  /*6990*/  @P1 SEL R66, RZ, 0x1, !P0 ;  /* 0x00000001ff421807 */ /* 0x010fe60004000000 */
[----:B------:R-:W-:Y:S05]  /*69a0*/  @!P1 BRA `(.L_x_111) ;  /* 0x00000000004c9947 */ /* 0x000fea0003800000 */
[----:B------:R-:W-:Y:S01]  /*69b0*/  ISETP.NE.AND P0, PT, R66, RZ, PT ;  /* 0x000000ff4200720c */ /* 0x000fe20003f05270 */
[----:B------:R-:W-:Y:S01]  /*69c0*/  BSSY B0, `(.L_x_112) ;  /* 0x000000b000007945 */ /* 0x000fe20003800000 */
[----:B------:R-:W-:Y:S11]  /*69d0*/  ISETP.NE.AND P1, PT, R67, RZ, PT ;  /* 0x000000ff4300720c */ /* 0x000ff60003f25270 */
[----:B------:R-:W-:Y:S02]  /*69e0*/  @!UPT UIADD3 URZ, UPT, UPT, URZ, URZ, URZ ;  /* 0x000000fffffff290 */ /* 0x000fe4000fffe0ff */
[C---:B------:R-:W-:Y:S01]  /*69f0*/  @P1 IMAD R6, R65.reuse, 0x2000, R100 ;  /* 0x0000200041061824 */ /* 0x040fe200078e0264 */
[C---:B------:R-:W-:Y:S01]  /*6a00*/  @P1 LEA R4, R65.reuse, R98, 0xd ;  /* 0x0000006241041211 */ /* 0x040fe200078e68ff */
[C---:B------:R-:W-:Y:S02]  /*6a10*/  @P1 IMAD R5, R65.reuse, 0x2000, R99 ;  /* 0x0000200041051824 */ /* 0x040fe400078e0263 */
[----:B------:R-:W-:Y:S01]  /*6a20*/  @P1 IMAD R3, R65, 0x2000, R106 ;  /* 0x0000200041031824 */ /* 0x000fe200078e026a */
[----:B------:R-:W-:Y:S06]  /*6a30*/  @P0 BRA `(.L_x_113) ;  /* 0x00000000000c0947 */ /* 0x000fec0003800000 */
[----:B--2---:R-:W-:Y:S04]  /*6a40*/  SHF.L.U32 R0, R97, 0x1f, RZ ;  /* 0x0000001f61007819 */ /* 0x004fe800000006ff */
[----:B------:R-:W2:Y:S02]  /*6a50*/  SYNCS.PHASECHK.TRANS64.TRYWAIT P0, [R2+URZ+0xe0], R0 ;  /* 0x0000e000020075a7 */ /* 0x000ea400080011ff */
[----:B--2---:R-:W-:Y:S05]  /*6a60*/  @!P0 BRA `(.L_x_114) ;  /* 0x00000028001c8947 */ /* 0x004fea0003800000 */
.L_x_113:
[----:B------:R-:W-:Y:S05]  /*6a70*/  BSYNC B0 ;  /* 0x0000000000007941 */ /* 0x000fea0003800000 */
.L_x_112:
[----:B------:R-:W-:Y:S02]  /*6a80*/  ISETP.NE.AND P0, PT, R67, RZ, PT ;  /* 0x000000ff4300720c */ /* 0x000fe40003f05270 */
[----:B------:R-:W-:Y:S11]  /*6a90*/  IADD3 R65, PT, PT, R65, 0x1, RZ ;  /* 0x0000000141417810 */ /* 0x000ff60007ffe0ff */
[----:B------:R4:W1:Y:S04]  /*6aa0*/  @P0 LDS.128 R56, [R6] ;  /* 0x0000000006380984 */ /* 0x0008680000000c00 */
[----:B------:R4:W1:Y:S04]  /*6ab0*/  @P0 LDS.128 R60, [R5+0x10] ;  /* 0x00001000053c0984 */ /* 0x0008680000000c00 */
[----:B------:R4:W1:Y:S04]  /*6ac0*/  @P0 LDS.128 R68, [R4+0x20] ;  /* 0x0000200004440984 */ /* 0x0008680000000c00 */
[----:B------:R4:W1:Y:S02]  /*6ad0*/  @P0 LDS.128 R76, [R3+0x30] ;  /* 0x00003000034c0984 */ /* 0x0008640000000c00 */
.L_x_111:
[----:B------:R-:W-:Y:S05]  /*6ae0*/  BSYNC B1 ;  /* 0x0000000000017941 */ /* 0x000fea0003800000 */
.L_x_110:
[----:B--2---:R-:W-:Y:S05]  /*6af0*/  VIADD R0, R47, 0x20 ;  /* 0x000000202f007836 */ /* 0x004fea0000000000 */
[----:B------:R-:W-:Y:S04]  /*6b00*/  SHF.R.U32.HI R0, RZ, 0x15, R0 ;  /* 0x00000015ff007819 */ /* 0x000fe80000011600 */
[----:B------:R-:W-:Y:S11]  /*6b10*/  LOP3.LUT P0, RZ, R0, 0x3, R92, 0x48, !PT ;  /* 0x0000000300ff7812 */ /* 0x000ff6000780485c */
[----:B------:R-:W-:Y:S02]  /*6b20*/  @!UPT UIADD3 URZ, UPT, UPT, URZ, URZ, URZ ;  /* 0x000000fffffff290 */ /* 0x000fe4000fffe0ff */
[----:B------:R-:W-:Y:S05]  /*6b30*/  @!P0 BRA `(.L_x_115) ;  /* 0x0000000000408947 */ /* 0x000fea0003800000 */
[----:B------:R-:W2:Y:S01]  /*6b40*/  LDCU.64 UR8, c[0x4][0x70] ;  /* 0x01000e00ff0877ac */ /* 0x000ea20008000a00 */
[----:B----4-:R-:W-:Y:S01]  /*6b50*/  MOV R3, 0x0 ;  /* 0x0000000000037802 */ /* 0x010fe20000000f00 */
[----:B------:R-:W-:Y:S02]  /*6b60*/  HFMA2 R12, -RZ, RZ, 0, 5.9604644775390625e-08 ;  /* 0x00000001ff0c7431 */ /* 0x000fe400000001ff */
[----:B-1----:R-:W-:Y:S02]  /*6b70*/  IMAD.MOV.U32 R8, RZ, RZ, 0x192 ;  /* 0x00000192ff087424 */ /* 0x002fe400078e00ff */
[----:B------:R-:W-:Y:S01]  /*6b80*/  IMAD.MOV.U32 R13, RZ, RZ, RZ ;  /* 0x000000ffff0d7224 */ /* 0x000fe200078e00ff */
[----:B------:R-:W1:Y:S01]  /*6b90*/  LDCU.64 UR6, c[0x4][0x78] ;  /* 0x01000f00ff0677ac */ /* 0x000e620008000a00 */
[----:B------:R-:W4:Y:S01]  /*6ba0*/  LDC.64 R2, c[0x4][R3] ;  /* 0x0100000003027b82 */ /* 0x000f220000000a00 */
[----:B------:R-:W5:Y:S01]  /*6bb0*/  LDCU.64 UR4, c[0x4][0x10] ;  /* 0x01000200ff0477ac */ /* 0x000f620008000a00 */
[----:B--2---:R-:W-:Y:S01]  /*6bc0*/  MOV R5, UR9 ;  /* 0x0000000900057c02 */ /* 0x004fe20008000f00 */
[----:B------:R-:W-:Y:S01]  /*6bd0*/  IMAD.U32 R4, RZ, RZ, UR8 ;  /* 0x00000008ff047e24 */ /* 0x000fe2000f8e00ff */
[----:B-1----:R-:W-:Y:S01]  /*6be0*/  MOV R7, UR7 ;  /* 0x0000000700077c02 */ /* 0x002fe20008000f00 */
[----:B------:R-:W-:Y:S01]  /*6bf0*/  IMAD.U32 R6, RZ, RZ, UR6 ;  /* 0x00000006ff067e24 */ /* 0x000fe2000f8e00ff */
[----:B-----5:R-:W-:Y:S01]  /*6c00*/  MOV R11, UR5 ;  /* 0x00000005000b7c02 */ /* 0x020fe20008000f00 */
[----:B------:R-:W-:Y:S02]  /*6c10*/  IMAD.U32 R10, RZ, RZ, UR4 ;  /* 0x00000004ff0a7e24 */ /* 0x000fe4000f8e00ff */
[----:B------:R-:W-:Y:S07]  /*6c20*/  LEPC R20, `(.L_x_115) ;  /* 0x000000001014794e */ /* 0x000fee0000000000 */
[----:B---34-:R-:W-:Y:S05]  /*6c30*/  CALL.ABS.NOINC R2 ;  /* 0x0000000002007343 */ /* 0x018fea0003c00000 */
.L_x_115:
[C---:B-1----:R-:W-:Y:S01]  /*6c40*/  SHF.L.U32 R50, R56.reuse, 0x10, RZ ;  /* 0x0000001038327819 */ /* 0x042fe200000006ff */
[----:B------:R-:W-:Y:S05]  /*6c50*/  WARPSYNC.ALL ;  /* 0x0000000000007948 */ /* 0x000fea0003800000 */
[----:B------:R-:W-:Y:S01]  /*6c60*/  R2UR UR4, R47 ;  /* 0x000000002f0472ca */ /* 0x000fe200000e0000 */
[----:B------:R-:W-:Y:S01]  /*6c70*/  BSSY.RECONVERGENT B0, `(.L_x_116) ;  /* 0x0000087000007945 */ /* 0x000fe20003800200 */
[----:B------:R-:W-:Y:S02]  /*6c80*/  LOP3.LUT R51, R56, 0xffff0000, RZ, 0xc0, !PT ;  /* 0xffff000038337812 */ /* 0x000fe400078ec0ff */
[----:B------:R-:W-:Y:S02]  /*6c90*/  SHF.L.U32 R52, R57, 0x10, RZ ;  /* 0x0000001039347819 */ /* 0x000fe400000006ff */
[----:B------:R-:W-:Y:S07]  /*6ca0*/  ISETP.NE.AND P0, PT, R102, RZ, PT ;  /* 0x000000ff6600720c */ /* 0x000fee0003f05270 */
[----:B----4-:R-:W1:Y:S02]  /*6cb0*/  LDTM.x32 R4, tmem[UR4+0x20] ;  /* 0x00002004000479ee */ /* 0x010e6400082c0000 */
[C---:B-1----:R-:W-:Y:S01]  /*6cc0*/  FMUL R0, R46.reuse, R4 ;  /* 0x000000042e007220 */ /* 0x042fe20000400000 */
        /* <DEDUP_REMOVED lines=70> */
[----:B------:R1:W-:Y:S01]  /*7130*/  STS.128 [R100+0x2000], R52 ;  /* 0x0020003464007388 */ /* 0x0003e20000000c00 */
        /* <DEDUP_REMOVED lines=49> */
[----:B------:R-:W-:Y:S02]  /*7450*/  UIADD3 UR8, UP0, UPT, UR52, 0x680, URZ ;  /* 0x0000068034087890 */ /* 0x000fe4000ff1e0ff */
[----:B------:R-:W-:Y:S02]  /*7460*/  UIADD3 UR5, UPT, UPT, UR41, 0x20, URZ ;  /* 0x0000002029057890 */ /* 0x000fe4000fffe0ff */
[----:B------:R-:W-:Y:S02]  /*7470*/  UIADD3 UR4, UPT, UPT, UR48, 0x2200, URZ ;  /* 0x0000220030047890 */ /* 0x000fe4000fffe0ff */
[----:B------:R-:W-:Y:S01]  /*7480*/  UIADD3.X UR9, UPT, UPT, URZ, UR53, URZ, UP0, !UPT ;  /* 0x00000035ff097290 */ /* 0x000fe200087fe4ff */
[----:B------:R-:W-:Y:S01]  /*7490*/  UMOV UR6, UR42 ;  /* 0x0000002a00067c82 */ /* 0x000fe20008000000 */
[----:B------:R-:W-:Y:S07]  /*74a0*/  UMOV UR7, UR36 ;  /* 0x0000002400077c82 */ /* 0x000fee0008000000 */
[----:B------:R2:W-:Y:S01]  /*74b0*/  UTMASTG.3D [UR4], [UR8] ;  /* 0x00000004080073b5 */ /* 0x0005e20008010000 */
[----:B------:R0:W-:Y:S01]  /*74c0*/  UTMACMDFLUSH ;  /* 0x00000000000079b7 */ /* 0x0001e20000000000 */
[----:B--2---:R-:W-:Y:S04]  /*74d0*/  DEPBAR.LE SB0, 0x1 ;  /* 0x000080400000791a */ /* 0x004fe80000000000 */
.L_x_117:
[----:B------:R-:W-:Y:S05]  /*74e0*/  BSYNC.RECONVERGENT B0 ;  /* 0x0000000000007941 */ /* 0x000fea0003800200 */
.L_x_116:
[----:B------:R-:W-:Y:S01]  /*74f0*/  BAR.SYNC.DEFER_BLOCKING 0x1, 0x80 ;  /* 0x0042000000007b1d */ /* 0x000fe20000010000 */
[----:B------:R-:W-:Y:S01]  /*7500*/  ISETP.NE.AND P1, PT, R107, RZ, PT ;  /* 0x000000ff6b00720c */ /* 0x000fe20003f25270 */
[----:B------:R-:W-:Y:S01]  /*7510*/  UISETP.GT.U32.AND UP0, UPT, UR50, -0x3, UPT ;  /* 0xfffffffd3200788c */ /* 0x000fe2000bf04070 */
[----:B------:R-:W-:Y:S11]  /*7520*/  LEA R4, R65, UR48, 0x3 ;  /* 0x0000003041047c11 */ /* 0x000ff6000f8e18ff */
        /* <DEDUP_REMOVED lines=11> */
.L_x_118:
        /* <DEDUP_REMOVED lines=9> */
[C---:B--2---:R-:W-:Y:S01]  /*7670*/  @P1 LEA R0, R65.reuse, R98, 0xd ;  /* 0x0000006241001211 */ /* 0x044fe200078e68ff */
[C---:B------:R-:W-:Y:S02]  /*7680*/  @P1 IMAD R2, R65.reuse, 0x2000, R99 ;  /* 0x0000200041021824 */ /* 0x040fe400078e0263 */
[----:B------:R-:W-:Y:S01]  /*7690*/  @P1 IMAD R65, R65, 0x2000, R106 ;  /* 0x0000200041411824 */ /* 0x000fe200078e026a */
[----:B------:R-:W-:Y:S06]  /*76a0*/  @P0 BRA `(.L_x_122) ;  /* 0x00000000000c0947 */ /* 0x000fec0003800000 */
[----:B------:R-:W-:Y:S04]  /*76b0*/  SHF.L.U32 R5, R97, 0x1f, RZ ;  /* 0x0000001f61057819 */ /* 0x000fe800000006ff */
[----:B------:R-:W2:Y:S02]  /*76c0*/  SYNCS.PHASECHK.TRANS64.TRYWAIT P0, [R4+URZ+0xe0], R5 ;  /* 0x0000e005040075a7 */ /* 0x000ea400080011ff */
[----:B--2---:R-:W-:Y:S05]  /*76d0*/  @!P0 BRA `(.L_x_123) ;  /* 0x0000001c00148947 */ /* 0x004fea0003800000 */
.L_x_122:
[----:B------:R-:W-:Y:S05]  /*76e0*/  BSYNC B0 ;  /* 0x0000000000007941 */ /* 0x000fea0003800000 */
.L_x_121:
[----:B------:R-:W-:Y:S11]  /*76f0*/  ISETP.NE.AND P0, PT, R67, RZ, PT ;  /* 0x000000ff4300720c */ /* 0x000ff60003f05270 */
[----:B------:R-:W-:Y:S02]  /*7700*/  @!UPT UIADD3 URZ, UPT, UPT, URZ, URZ, URZ ;  /* 0x000000fffffff290 */ /* 0x000fe4000fffe0ff */
[----:B------:R4:W1:Y:S04]  /*7710*/  @P0 LDS.128 R56, [R3] ;  /* 0x0000000003380984 */ /* 0x0008680000000c00 */
[----:B------:R4:W1:Y:S04]  /*7720*/  @P0 LDS.128 R60, [R2+0x10] ;  /* 0x00001000023c0984 */ /* 0x0008680000000c00 */
[----:B------:R4:W1:Y:S04]  /*7730*/  @P0 LDS.128 R68, [R0+0x20] ;  /* 0x0000200000440984 */ /* 0x0008680000000c00 */
[----:B------:R4:W1:Y:S02]  /*7740*/  @P0 LDS.128 R76, [R65+0x30] ;  /* 0x00003000414c0984 */ /* 0x0008640000000c00 */
.L_x_120:
[----:B------:R-:W-:Y:S05]  /*7750*/  BSYNC B1 ;  /* 0x0000000000017941 */ /* 0x000fea0003800000 */
.L_x_119:
[----:B--2-4-:R-:W-:Y:S05]  /*7760*/  VIADD R0, R47, 0x40 ;  /* 0x000000402f007836 */ /* 0x014fea0000000000 */
[----:B------:R-:W-:Y:S04]  /*7770*/  SHF.R.U32.HI R0, RZ, 0x15, R0 ;  /* 0x00000015ff007819 */ /* 0x000fe80000011600 */
[----:B------:R-:W-:Y:S11]  /*7780*/  LOP3.LUT P0, RZ, R0, 0x3, R92, 0x48, !PT ;  /* 0x0000000300ff7812 */ /* 0x000ff6000780485c */
[----:B------:R-:W-:Y:S02]  /*7790*/  @!UPT UIADD3 URZ, UPT, UPT, URZ, URZ, URZ ;  /* 0x000000fffffff290 */ /* 0x000fe4000fffe0ff */
[----:B------:R-:W-:Y:S05]  /*77a0*/  @!P0 BRA `(.L_x_124) ;  /* 0x0000000000408947 */ /* 0x000fea0003800000 */
[----:B------:R-:W2:Y:S01]  /*77b0*/  LDCU.64 UR8, c[0x4][0x70] ;  /* 0x01000e00ff0877ac */ /* 0x000ea20008000a00 */
[----:B------:R-:W-:Y:S01]  /*77c0*/  MOV R3, 0x0 ;  /* 0x0000000000037802 */ /* 0x000fe20000000f00 */
        /* <DEDUP_REMOVED lines=14> */
.L_x_124:
[----:B------:R-:W-:Y:S01]  /*78b0*/  ISETP.NE.AND P0, PT, R102, RZ, PT ;  /* 0x000000ff6600720c */ /* 0x000fe20003f05270 */
[----:B------:R-:W-:Y:S05]  /*78c0*/  WARPSYNC.ALL ;  /* 0x0000000000007948 */ /* 0x000fea0003800000 */
[----:B------:R-:W-:Y:S01]  /*78d0*/  R2UR UR4, R47 ;  /* 0x000000002f0472ca */ /* 0x000fe200000e0000 */
[----:B------:R-:W-:Y:S01]  /*78e0*/  BSSY.RECONVERGENT B0, `(.L_x_125) ;  /* 0x000008c000007945 */ /* 0x000fe20003800200 */
[----:B------:R-:W-:Y:S02]  /*78f0*/  R2UR UR5, R64 ;  /* 0x00000000400572ca */ /* 0x000fe400000e0000 */
[C---:B-1----:R-:W-:Y:S02]  /*7900*/  SHF.L.U32 R0, R56.reuse, 0x10, RZ ;  /* 0x0000001038007819 */ /* 0x042fe400000006ff */
[----:B------:R-:W-:Y:S02]  /*7910*/  LOP3.LUT R2, R56, 0xffff0000, RZ, 0xc0, !PT ;  /* 0xffff000038027812 */ /* 0x000fe400078ec0ff */
[C---:B------:R-:W-:Y:S02]  /*7920*/  SHF.L.U32 R3, R57.reuse, 0x10, RZ ;  /* 0x0000001039037819 */ /* 0x040fe400000006ff */
[----:B------:R-:W-:Y:S02]  /*7930*/  LOP3.LUT R47, R57, 0xffff0000, RZ, 0xc0, !PT ;  /* 0xffff0000392f7812 */ /* 0x000fe400078ec0ff */
[C---:B------:R-:W-:Y:S01]  /*7940*/  SHF.L.U32 R50, R58.reuse, 0x10, RZ ;  /* 0x000000103a327819 */ /* 0x040fe200000006ff */
[----:B------:R-:W1:Y:S01]  /*7950*/  LDTM.x32 R4, tmem[UR4+0x40] ;  /* 0x00004004000479ee */ /* 0x000e6200082c0000 */
[----:B------:R-:W-:Y:S01]  /*7960*/  LOP3.LUT R51, R58, 0xffff0000, RZ, 0xc0, !PT ;  /* 0xffff00003a337812 */ /* 0x000fe200078ec0ff */
[----:B------:R-:W-:Y:S01]  /*7970*/  NOP ;  /* 0x0000000000007918 */ /* 0x000fe20000000000 */
[C---:B------:R-:W-:Y:S01]  /*7980*/  SHF.L.U32 R52, R59.reuse, 0x10, RZ ;  /* 0x000000103b347819 */ /* 0x040fe200000006ff */
[----:B------:R-:W-:Y:S01]  /*7990*/  UIADD3 UR5, UPT, UPT, UR5, 0x160, URZ ;  /* 0x0000016005057890 */ /* 0x000fe2000fffe0ff */
[----:B------:R-:W-:Y:S02]  /*79a0*/  LOP3.LUT R53, R59, 0xffff0000, RZ, 0xc0, !PT ;  /* 0xffff00003b357812 */ /* 0x000fe400078ec0ff */
[C---:B------:R-:W-:Y:S01]  /*79b0*/  SHF.L.U32 R54, R60.reuse, 0x10, RZ ;  /* 0x000000103c367819 */ /* 0x040fe200000006ff */
[----:B------:R-:W-:Y:S01]  /*79c0*/  UPRMT UR5, UR37, 0x654, UR5 ;  /* 0x0000065425057896 */ /* 0x000fe20008000005 */
[----:B------:R-:W-:Y:S02]  /*79d0*/  LOP3.LUT R55, R60, 0xffff0000, RZ, 0xc0, !PT ;  /* 0xffff00003c377812 */ /* 0x000fe400078ec0ff */
[C---:B------:R-:W-:Y:S02]  /*79e0*/  SHF.L.U32 R56, R61.reuse, 0x10, RZ ;  /* 0x000000103d387819 */ /* 0x040fe400000006ff */
[----:B------:R-:W-:Y:S02]  /*79f0*/  LOP3.LUT R57, R61, 0xffff0000, RZ, 0xc0, !PT ;  /* 0xffff00003d397812 */ /* 0x000fe400078ec0ff */
[C---:B------:R-:W-:Y:S02]  /*7a00*/  SHF.L.U32 R58, R62.reuse, 0x10, RZ ;  /* 0x000000103e3a7819 */ /* 0x040fe400000006ff */
[----:B------:R-:W-:Y:S01]  /*7a10*/  LOP3.LUT R59, R62, 0xffff0000, RZ, 0xc0, !PT ;  /* 0xffff00003e3b7812 */ /* 0x000fe200078ec0ff */
[----:B-1----:R-:W-:Y:S01]  /*7a20*/  SYNCS.ARRIVE.TRANS64.RED.A1T0 RZ, [UR5], RZ ;  /* 0x000000ffffff79a7 */ /* 0x002fe20008100405 */
[C---:B------:R-:W-:Y:S02]  /*7a30*/  SHF.L.U32 R60, R63.reuse, 0x10, RZ ;  /* 0x000000103f3c7819 */ /* 0x040fe400000006ff */
[----:B------:R-:W-:Y:S02]  /*7a40*/  LOP3.LUT R61, R63, 0xffff0000, RZ, 0xc0, !PT ;  /* 0xffff00003f3d7812 */ /* 0x000fe400078ec0ff */
[----:B------:R-:W-:Y:S01]  /*7a50*/  SHF.L.U32 R62, R68, 0x10, RZ ;  /* 0x00000010443e7819 */ /* 0x000fe200000006ff */
[C---:B------:R-:W-:Y:S01]  /*7a60*/  FMUL R4, R46.reuse, R4 ;  /* 0x000000042e047220 */ /* 0x040fe20000400000 */
[C---:B------:R-:W-:Y:S01]  /*7a70*/  FMUL R5, R46.reuse, R5 ;  /* 0x000000052e057220 */ /* 0x040fe20000400000 */
[----:B------:R-:W-:Y:S01]  /*7a80*/  FMUL R6, R46, R6 ;  /* 0x000000062e067220 */ /* 0x000fe20000400000 */
[----:B------:R-:W-:Y:S01]  /*7a90*/  LOP3.LUT R63, R68, 0xffff0000, RZ, 0xc0, !PT ;  /* 0xffff0000443f7812 */ /* 0x000fe200078ec0ff */
[C---:B------:R-:W-:Y:S01]  /*7aa0*/  FFMA R4, R49.reuse, R0, R4 ;  /* 0x0000000031047223 */ /* 0x040fe20000000004 */
[----:B------:R-:W-:Y:S01]  /*7ab0*/  FFMA R5, R49, R2, R5 ;  /* 0x0000000231057223 */ /* 0x000fe20000000005 */
[----:B------:R-:W-:Y:S01]  /*7ac0*/  SHF.L.U32 R64, R69, 0x10, RZ ;  /* 0x0000001045407819 */ /* 0x000fe200000006ff */
[----:B------:R-:W-:Y:S01]  /*7ad0*/  FFMA R6, R49, R3, R6 ;  /* 0x0000000331067223 */ /* 0x000fe20000000006 */
[C---:B------:R-:W-:Y:S01]  /*7ae0*/  FMUL R7, R46.reuse, R7 ;  /* 0x000000072e077220 */ /* 0x040fe20000400000 */
[----:B------:R-:W-:Y:S01]  /*7af0*/  LOP3.LUT R65, R69, 0xffff0000, RZ, 0xc0, !PT ;  /* 0xffff000045417812 */ /* 0x000fe200078ec0ff */
[C---:B------:R-:W-:Y:S01]  /*7b00*/  FMUL R8, R46.reuse, R8 ;  /* 0x000000082e087220 */ /* 0x040fe20000400000 */
[----:B------:R-:W-:Y:S01]  /*7b10*/  F2FP.BF16.F32.PACK_AB R4, R5, R4 ;  /* 0x000000040504723e */ /* 0x000fe200000010ff */
[C---:B------:R-:W-:Y:S01]  /*7b20*/  FFMA R7, R49.reuse, R47, R7 ;  /* 0x0000002f31077223 */ /* 0x040fe20000000007 */
[----:B------:R-:W-:Y:S01]  /*7b30*/  FMUL R9, R46, R9 ;  /* 0x000000092e097220 */ /* 0x000fe20000400000 */
[----:B------:R-:W-:Y:S01]  /*7b40*/  FFMA R8, R49, R50, R8 ;  /* 0x0000003231087223 */ /* 0x000fe20000000008 */
[----:B------:R-:W-:Y:S01]  /*7b50*/  SHF.L.U32 R66, R70, 0x10, RZ ;  /* 0x0000001046427819 */ /* 0x000fe200000006ff */
[C---:B------:R-:W-:Y:S01]  /*7b60*/  FMUL R0, R46.reuse, R10 ;  /* 0x0000000a2e007220 */ /* 0x040fe20000400000 */
[----:B------:R-:W-:Y:S01]  /*7b70*/  F2FP.BF16.F32.PACK_AB R5, R7, R6 ;  /* 0x000000060705723e */ /* 0x000fe200000010ff */
[C---:B------:R-:W-:Y:S01]  /*7b80*/  FFMA R9, R49.reuse, R51, R9 ;  /* 0x0000003331097223 */ /* 0x040fe20000000009 */
[----:B------:R-:W-:Y:S01]  /*7b90*/  FMUL R2, R46, R11 ;  /* 0x0000000b2e027220 */ /* 0x000fe20000400000 */
[----:B------:R-:W-:Y:S01]  /*7ba0*/  FFMA R0, R49, R52, R0 ;  /* 0x0000003431007223 */ /* 0x000fe20000000000 */
[----:B------:R-:W-:Y:S01]  /*7bb0*/  LOP3.LUT R67, R70, 0xffff0000, RZ, 0xc0, !PT ;  /* 0xffff000046437812 */ /* 0x000fe200078ec0ff */
[C---:B------:R-:W-:Y:S01]  /*7bc0*/  FMUL R3, R46.reuse, R12 ;  /* 0x0000000c2e037220 */ /* 0x040fe20000400000 */
[----:B------:R-:W-:Y:S01]  /*7bd0*/  F2FP.BF16.F32.PACK_AB R6, R9, R8 ;  /* 0x000000080906723e */ /* 0x000fe200000010ff */
[C---:B------:R-:W-:Y:S01]  /*7be0*/  FFMA R2, R49.reuse, R53, R2 ;  /* 0x0000003531027223 */ /* 0x040fe20000000002 */
[C---:B------:R-:W-:Y:S01]  /*7bf0*/  FMUL R10, R46.reuse, R13 ;  /* 0x0000000d2e0a7220 */ /* 0x040fe20000400000 */
[----:B------:R-:W-:Y:S01]  /*7c00*/  FFMA R3, R49, R54, R3 ;  /* 0x0000003631037223 */ /* 0x000fe20000000003 */
[----:B------:R-:W-:Y:S01]  /*7c10*/  SHF.L.U32 R68, R71, 0x10, RZ ;  /* 0x0000001047447819 */ /* 0x000fe200000006ff */
[----:B------:R-:W-:Y:S01]  /*7c20*/  FMUL R11, R46, R14 ;  /* 0x0000000e2e0b7220 */ /* 0x000fe20000400000 */
[----:B------:R-:W-:Y:S01]  /*7c30*/  F2FP.BF16.F32.PACK_AB R7, R2, R0 ;  /* 0x000000000207723e */ /* 0x000fe200000010ff */
[----:B------:R-:W-:Y:S01]  /*7c40*/  FFMA R10, R49, R55, R10 ;  /* 0x00000037310a7223 */ /* 0x000fe2000000000a */
[C---:B------:R-:W-:Y:S01]  /*7c50*/  FMUL R15, R46.reuse, R15 ;  /* 0x0000000f2e0f7220 */ /* 0x040fe20000400000 */
[C---:B------:R-:W-:Y:S01]  /*7c60*/  FMUL R12, R46.reuse, R16 ;  /* 0x000000102e0c7220 */ /* 0x040fe20000400000 */
[----:B------:R-:W-:Y:S01]  /*7c70*/  FMUL R13, R46, R17 ;  /* 0x000000112e0d7220 */ /* 0x000fe20000400000 */
[----:B------:R1:W-:Y:S01]  /*7c80*/  STS.128 [R100+0x4000], R4 ;  /* 0x0040000464007388 */ /* 0x0003e20000000c00 */
[----:B------:R-:W-:Y:S01]  /*7c90*/  LOP3.LUT R69, R71, 0xffff0000, RZ, 0xc0, !PT ;  /* 0xffff000047457812 */ /* 0x000fe200078ec0ff */
[C---:B------:R-:W-:Y:S01]  /*7ca0*/  FFMA R11, R49.reuse, R56, R11 ;  /* 0x00000038310b7223 */ /* 0x040fe2000000000b */
[----:B------:R-:W-:Y:S01]  /*7cb0*/  SHF.L.U32 R70, R76, 0x10, RZ ;  /* 0x000000104c467819 */ /* 0x000fe200000006ff */
[C---:B------:R-:W-:Y:S01]  /*7cc0*/  FFMA R15, R49.reuse, R57, R15 ;  /* 0x00000039310f7223 */ /* 0x040fe2000000000f */
[----:B------:R-:W-:Y:S01]  /*7cd0*/  F2FP.BF16.F32.PACK_AB R8, R10, R3 ;  /* 0x000000030a08723e */ /* 0x000fe200000010ff */
[C---:B------:R-:W-:Y:S01]  /*7ce0*/  FFMA R12, R49.reuse, R58, R12 ;  /* 0x0000003a310c7223 */ /* 0x040fe2000000000c */
[C---:B------:R-:W-:Y:S01]  /*7cf0*/  FFMA R13, R49.reuse, R59, R13 ;  /* 0x0000003b310d7223 */ /* 0x040fe2000000000d */
[C---:B------:R-:W-:Y:S01]  /*7d00*/  FMUL R14, R46.reuse, R18 ;  /* 0x000000122e0e7220 */ /* 0x040fe20000400000 */
[C---:B------:R-:W-:Y:S01]  /*7d10*/  FMUL R19, R46.reuse, R19 ;  /* 0x000000132e137220 */ /* 0x040fe20000400000 */
[C---:B------:R-:W-:Y:S01]  /*7d20*/  FMUL R16, R46.reuse, R20 ;  /* 0x000000142e107220 */ /* 0x040fe20000400000 */
[C---:B------:R-:W-:Y:S01]  /*7d30*/  FMUL R17, R46.reuse, R21 ;  /* 0x000000152e117220 */ /* 0x040fe20000400000 */
[C---:B------:R-:W-:Y:S01]  /*7d40*/  FFMA R14, R49.reuse, R60, R14 ;  /* 0x0000003c310e7223 */ /* 0x040fe2000000000e */
[C---:B------:R-:W-:Y:S01]  /*7d50*/  FMUL R18, R46.reuse, R22 ;  /* 0x000000162e127220 */ /* 0x040fe20000400000 */
[C---:B------:R-:W-:Y:S01]  /*7d60*/  FFMA R19, R49.reuse, R61, R19 ;  /* 0x0000003d31137223 */ /* 0x040fe20000000013 */
[C---:B------:R-:W-:Y:S01]  /*7d70*/  FMUL R23, R46.reuse, R23 ;  /* 0x000000172e177220 */ /* 0x040fe20000400000 */
[C---:B------:R-:W-:Y:S01]  /*7d80*/  FFMA R16, R49.reuse, R62, R16 ;  /* 0x0000003e31107223 */ /* 0x040fe20000000010 */
[C---:B------:R-:W-:Y:S01]  /*7d90*/  FMUL R20, R46.reuse, R24 ;  /* 0x000000182e147220 */ /* 0x040fe20000400000 */
[C---:B------:R-:W-:Y:S01]  /*7da0*/  FFMA R17, R49.reuse, R63, R17 ;  /* 0x0000003f31117223 */ /* 0x040fe20000000011 */
[C---:B------:R-:W-:Y:S01]  /*7db0*/  FMUL R21, R46.reuse, R25 ;  /* 0x000000192e157220 */ /* 0x040fe20000400000 */
[----:B------:R-:W-:Y:S01]  /*7dc0*/  FFMA R18, R49, R64, R18 ;  /* 0x0000004031127223 */ /* 0x000fe20000000012 */
[C---:B------:R-:W-:Y:S01]  /*7dd0*/  FMUL R22, R46.reuse, R26 ;  /* 0x0000001a2e167220 */ /* 0x040fe20000400000 */
[----:B------:R-:W-:Y:S01]  /*7de0*/  F2FP.BF16.F32.PACK_AB R9, R15, R11 ;  /* 0x0000000b0f09723e */ /* 0x000fe200000010ff */
[----:B------:R-:W-:Y:S01]  /*7df0*/  FFMA R23, R49, R65, R23 ;  /* 0x0000004131177223 */ /* 0x000fe20000000017 */
[C---:B------:R-:W-:Y:S01]  /*7e00*/  FMUL R27, R46.reuse, R27 ;  /* 0x0000001b2e1b7220 */ /* 0x040fe20000400000 */
[----:B------:R-:W-:Y:S01]  /*7e10*/  F2FP.BF16.F32.PACK_AB R10, R13, R12 ;  /* 0x0000000c0d0a723e */ /* 0x000fe200000010ff */
[----:B------:R-:W-:Y:S01]  /*7e20*/  FFMA R20, R49, R66, R20 ;  /* 0x0000004231147223 */ /* 0x000fe20000000014 */
[----:B------:R-:W-:Y:S01]  /*7e30*/  F2FP.BF16.F32.PACK_AB R11, R19, R14 ;  /* 0x0000000e130b723e */ /* 0x000fe200000010ff */
[----:B------:R-:W-:Y:S01]  /*7e40*/  FMUL R24, R46, R28 ;  /* 0x0000001c2e187220 */ /* 0x000fe20000400000 */
[----:B------:R-:W-:Y:S01]  /*7e50*/  LOP3.LUT R71, R76, 0xffff0000, RZ, 0xc0, !PT ;  /* 0xffff00004c477812 */ /* 0x000fe200078ec0ff */
[----:B------:R-:W-:Y:S01]  /*7e60*/  FFMA R21, R49, R67, R21 ;  /* 0x0000004331157223 */ /* 0x000fe20000000015 */
[----:B------:R-:W-:Y:S01]  /*7e70*/  SHF.L.U32 R72, R77, 0x10, RZ ;  /* 0x000000104d487819 */ /* 0x000fe200000006ff */
[----:B------:R1:W-:Y:S01]  /*7e80*/  STS.128 [R99+0x4010], R8 ;  /* 0x0040100863007388 */ /* 0x0003e20000000c00 */
[C---:B------:R-:W-:Y:S01]  /*7e90*/  FMUL R25, R46.reuse, R29 ;  /* 0x0000001d2e197220 */ /* 0x040fe20000400000 */
[----:B------:R-:W-:Y:S01]  /*7ea0*/  FFMA R22, R49, R68, R22 ;  /* 0x0000004431167223 */ /* 0x000fe20000000016 */
[----:B------:R-:W-:Y:S01]  /*7eb0*/  LOP3.LUT R73, R77, 0xffff0000, RZ, 0xc0, !PT ;  /* 0xffff00004d497812 */ /* 0x000fe200078ec0ff */
[----:B------:R-:W-:Y:S01]  /*7ec0*/  FMUL R26, R46, R30 ;  /* 0x0000001e2e1a7220 */ /* 0x000fe20000400000 */
[C---:B------:R-:W-:Y:S01]  /*7ed0*/  FFMA R27, R49.reuse, R69, R27 ;  /* 0x00000045311b7223 */ /* 0x040fe2000000001b */
[----:B------:R-:W-:Y:S01]  /*7ee0*/  SHF.L.U32 R74, R78, 0x10, RZ ;  /* 0x000000104e4a7819 */ /* 0x000fe200000006ff */
[----:B------:R-:W-:Y:S01]  /*7ef0*/  FMUL R31, R46, R31 ;  /* 0x0000001f2e1f7220 */ /* 0x000fe20000400000 */
[C---:B------:R-:W-:Y:S01]  /*7f00*/  FFMA R24, R49.reuse, R70, R24 ;  /* 0x0000004631187223 */ /* 0x040fe20000000018 */
[----:B------:R-:W-:Y:S01]  /*7f10*/  LOP3.LUT R75, R78, 0xffff0000, RZ, 0xc0, !PT ;  /* 0xffff00004e4b7812 */ /* 0x000fe200078ec0ff */
[C---:B------:R-:W-:Y:S01]  /*7f20*/  FMUL R28, R46.reuse, R32 ;  /* 0x000000202e1c7220 */ /* 0x040fe20000400000 */
[----:B------:R-:W-:Y:S01]  /*7f30*/  FFMA R25, R49, R71, R25 ;  /* 0x0000004731197223 */ /* 0x000fe20000000019 */
[----:B------:R-:W-:Y:S01]  /*7f40*/  SHF.L.U32 R76, R79, 0x10, RZ ;  /* 0x000000104f4c7819 */ /* 0x000fe200000006ff */
[C---:B------:R-:W-:Y:S01]  /*7f50*/  FMUL R29, R46.reuse, R33 ;  /* 0x000000212e1d7220 */ /* 0x040fe20000400000 */
[----:B------:R-:W-:Y:S01]  /*7f60*/  F2FP.BF16.F32.PACK_AB R16, R17, R16 ;  /* 0x000000101110723e */ /* 0x000fe200000010ff */
[----:B------:R-:W-:Y:S01]  /*7f70*/  FFMA R26, R49, R72, R26 ;  /* 0x00000048311a7223 */ /* 0x000fe2000000001a */
[----:B------:R-:W-:Y:S01]  /*7f80*/  LOP3.LUT R77, R79, 0xffff0000, RZ, 0xc0, !PT ;  /* 0xffff00004f4d7812 */ /* 0x000fe200078ec0ff */
[C---:B------:R-:W-:Y:S01]  /*7f90*/  FMUL R30, R46.reuse, R34 ;  /* 0x000000222e1e7220 */ /* 0x040fe20000400000 */
[----:B------:R-:W-:Y:S01]  /*7fa0*/  F2FP.BF16.F32.PACK_AB R17, R23, R18 ;  /* 0x000000121711723e */ /* 0x000fe200000010ff */
[----:B------:R-:W-:Y:S01]  /*7fb0*/  FFMA R31, R49, R73, R31 ;  /* 0x00000049311f7223 */ /* 0x000fe2000000001f */
[----:B------:R-:W-:Y:S01]  /*7fc0*/  FMUL R35, R46, R35 ;  /* 0x000000232e237220 */ /* 0x000fe20000400000 */
[----:B------:R-:W-:Y:S01]  /*7fd0*/  F2FP.BF16.F32.PACK_AB R18, R21, R20 ;  /* 0x000000141512723e */ /* 0x000fe200000010ff */
[----:B------:R-:W-:Y:S01]  /*7fe0*/  FFMA R28, R49, R74, R28 ;  /* 0x0000004a311c7223 */ /* 0x000fe2000000001c */
[----:B------:R-:W-:Y:S01]  /*7ff0*/  F2FP.BF16.F32.PACK_AB R19, R27, R22 ;  /* 0x000000161b13723e */ /* 0x000fe200000010ff */
[C---:B------:R-:W-:Y:S01]  /*8000*/  FFMA R29, R49.reuse, R75, R29 ;  /* 0x0000004b311d7223 */ /* 0x040fe2000000001d */
[C---:B------:R-:W-:Y:S01]  /*8010*/  FFMA R30, R49.reuse, R76, R30 ;  /* 0x0000004c311e7223 */ /* 0x040fe2000000001e */
[----:B------:R-:W-:Y:S01]  /*8020*/  FFMA R35, R49, R77, R35 ;  /* 0x0000004d31237223 */ /* 0x000fe20000000023 */
[----:B------:R-:W-:Y:S01]  /*8030*/  F2FP.BF16.F32.PACK_AB R24, R25, R24 ;  /* 0x000000181918723e */ /* 0x000fe200000010ff */
[----:B------:R1:W-:Y:S01]  /*8040*/  STS.128 [R98+0x4020], R16 ;  /* 0x0040201062007388 */ /* 0x0003e20000000c00 */
[----:B------:R-:W-:Y:S02]  /*8050*/  F2FP.BF16.F32.PACK_AB R25, R31, R26 ;  /* 0x0000001a1f19723e */ /* 0x000fe400000010ff */
        /* <DEDUP_REMOVED lines=20> */
.L_x_126:
[----:B------:R-:W-:Y:S05]  /*81a0*/  BSYNC.RECONVERGENT B0 ;  /* 0x0000000000007941 */ /* 0x000fea0003800200 */
.L_x_125:
[----:B------:R-:W-:Y:S01]  /*81b0*/  BAR.SYNC.DEFER_BLOCKING 0x1, 0x80 ;  /* 0x0042000000007b1d */ /* 0x000fe20000010000 */
[----:B------:R-:W-:Y:S01]  /*81c0*/  UIADD3 UR4, UPT, UPT, UR50, 0x1, URZ ;  /* 0x0000000132047890 */ /* 0x000fe2000fffe0ff */
[----:B------:R-:W-:Y:S03]  /*81d0*/  IADD3 R48, PT, PT, R48, 0x1, RZ ;  /* 0x0000000130307810 */ /* 0x000fe60007ffe0ff */
[----:B------:R-:W-:Y:S09]  /*81e0*/  UISETP.GT.U32.AND UP0, UPT, UR4, -0x3, UPT ;  /* 0xfffffffd0400788c */ /* 0x000ff2000bf04070 */
[----:B------:R-:W-:Y:S05]  /*81f0*/  BRA.U UP0, `(.L_x_127) ;  /* 0x0000000100287547 */ /* 0x000fea000b800000 */
[----:B------:R-:W-:Y:S01]  /*8200*/  ISETP.NE.AND P0, PT, R107, RZ, PT ;  /* 0x000000ff6b00720c */ /* 0x000fe20003f05270 */
[----:B------:R-:W-:Y:S01]  /*8210*/  IMAD.U32 R2, RZ, RZ, UR49 ;  /* 0x00000031ff027e24 */ /* 0x000fe2000f8e00ff */
[----:B------:R-:W-:Y:S01]  /*8220*/  UIADD3 UR49, UPT, UPT, UR49, 0x1, URZ ;  /* 0x0000000131317890 */ /* 0x000fe2000fffe0ff */
[----:B------:R-:W-:Y:S03]  /*8230*/  IMAD.U32 R0, RZ, RZ, UR37 ;  /* 0x00000025ff007e24 */ /* 0x000fe6000f8e00ff */
[----:B------:R-:W-:Y:S04]  /*8240*/  UISETP.NE.AND UP0, UPT, UR49, 0x3, UPT ;  /* 0x000000033100788c */ /* 0x000fe8000bf05270 */
[----:B------:R-:W-:Y:S03]  /*8250*/  USEL UR49, UR49, URZ, UP0 ;  /* 0x000000ff31317287 */ /* 0x000fe60008000000 */
[----:B------:R-:W-:Y:S05]  /*8260*/  @P0 LEA R2, R2, UR48, 0x3 ;  /* 0x0000003002020c11 */ /* 0x000fea000f8e18ff */
[----:B------:R-:W-:Y:S05]  /*8270*/  @P0 VIADD R2, R2, 0xf8 ;  /* 0x000000f802020836 */ /* 0x000fea0000000000 */
[----:B------:R-:W-:Y:S04]  /*8280*/  @P0 PRMT R0, R0, 0x654, R2 ;  /* 0x0000065400000816 */ /* 0x000fe80000000002 */
[----:B------:R2:W-:Y:S03]  /*8290*/  @P0 SYNCS.ARRIVE.TRANS64.RED.A1T0 RZ, [R0+URZ], RZ ;  /* 0x000000ff00ff09a7 */ /* 0x0005e600081004ff */
.L_x_127:
[----:B------:R-:W-:Y:S01]  /*82a0*/  ISETP.NE.AND P2, PT, R103, RZ, PT ;  /* 0x000000ff6700720c */ /* 0x000fe20003f45270 */
[----:B------:R-:W-:Y:S01]  /*82b0*/  UIADD3 UR50, UPT, UPT, UR50, 0x3, URZ ;  /* 0x0000000332327890 */ /* 0x000fe2000fffe0ff */
[----:B------:R-:W-:Y:S01]  /*82c0*/  ISETP.NE.AND P0, PT, R105, 0x2, PT ;  /* 0x000000026900780c */ /* 0x000fe20003f05270 */
[----:B------:R-:W-:Y:S01]  /*82d0*/  IMAD.IADD R14, R44, 0x1, R86 ;  /* 0x000000012c0e7824 */ /* 0x000fe200078e0256 */
[----:B------:R-:W-:Y:S01]  /*82e0*/  ISETP.NE.AND P1, PT, R48, 0x4, PT ;  /* 0x000000043000780c */ /* 0x000fe20003f25270 */
[----:B------:R-:W-:Y:S01]  /*82f0*/  IMAD.IADD R15, R45, 0x1, R87 ;  /* 0x000000012d0f7824 */ /* 0x000fe200078e0257 */
[----:B------:R-:W-:Y:S02]  /*8300*/  SEL R2, RZ, 0x1, P0 ;  /* 0x00000001ff027807 */ /* 0x000fe40000000000 */
[----:B--2---:R-:W-:Y:S02]  /*8310*/  SEL R0, RZ, 0x1, P1 ;  /* 0x00000001ff007807 */ /* 0x004fe40000800000 */
[----:B------:R-:W-:Y:S02]  /*8320*/  LOP3.LUT R95, R95, R2, RZ, 0x3c, !PT ;  /* 0x000000025f5f7212 */ /* 0x000fe400078e3cff */
[----:B------:R-:W-:Y:S02]  /*8330*/  LOP3.LUT R96, R96, R0, RZ, 0x3c, !PT ;  /* 0x0000000060607212 */ /* 0x000fe400078e3cff */
[----:B------:R-:W-:Y:S02]  /*8340*/  @P2 R2UR UR36, R94 ;  /* 0x000000005e2422ca */ /* 0x000fe400000e0000 */
[----:B------:R-:W-:Y:S02]  /*8350*/  SEL R105, R105, RZ, P0 ;  /* 0x000000ff69697207 */ /* 0x000fe40000000000 */
[----:B------:R-:W-:Y:S01]  /*8360*/  SEL R48, R48, RZ, P1 ;  /* 0x000000ff30307207 */ /* 0x000fe20000800000 */
[----:B------:R-:W-:Y:S10]  /*8370*/  @P2 BRA `(.L_x_128) ;  /* 0xffffffcc00542947 */ /* 0x000ff4000383ffff */
[----:B------:R-:W-:-:S09]  /*8380*/  UISETP.NE.AND UP0, UPT, UR51, URZ, UPT ;  /* 0x000000ff3300728c */ /* 0x000fd2000bf05270 */
[----:B------:R-:W-:Y:S05]  /*8390*/  BRA.U !UP0, `(.L_x_129) ;  /* 0x0000000108487547 */ /* 0x000fea000b800000 */
[----:B------:R-:W2:Y:S02]  /*83a0*/  LDCU.64 UR4, c[0x0][0x890] ;  /* 0x00011200ff0477ac */ /* 0x000ea40008000a00 */
[----:B--2---:R-:W-:-:S04]  /*83b0*/  UISETP.NE.U32.AND UP0, UPT, UR4, URZ, UPT ;  /* 0x000000ff0400728c */ /* 0x004fc8000bf05070 */
[----:B------:R-:W-:-:S09]  /*83c0*/  UISETP.NE.AND.EX UP0, UPT, UR5, URZ, UPT, UP0 ;  /* 0x000000ff0500728c */ /* 0x000fd2000bf05300 */
[----:B------:R-:W-:Y:S05]  /*83d0*/  BRA.U UP0, `(.L_x_130) ;  /* 0x00000001000c7547 */ /* 0x000fea000b800000 */
[----:B------:R-:W-:-:S13]  /*83e0*/  FSETP.NEU.AND P0, PT, R49, RZ, PT ;  /* 0x000000ff3100720b */ /* 0x000fda0003f0d000 */
[----:B------:R-:W-:Y:S05]  /*83f0*/  @!P0 EXIT ;  /* 0x000000000000894d */ /* 0x000fea0003800000 */
[----:B------:R-:W-:Y:S05]  /*8400*/  BRA `(.L_x_129) ;  /* 0x00000000002c7947 */ /* 0x000fea0003800000 */
.L_x_130:
[----:B------:R-:W-:Y:S01]  /*8410*/  ISETP.NE.AND P0, PT, R104, RZ, PT ;  /* 0x000000ff6800720c */ /* 0x000fe20003f05270 */
[----:B------:R-:W-:-:S12]  /*8420*/  BSSY.RECONVERGENT B0, `(.L_x_129) ;  /* 0x0000009000007945 */ /* 0x000fd80003800200 */
[----:B------:R-:W-:Y:S05]  /*8430*/  @P0 BRA `(.L_x_131) ;  /* 0x0000000000140947 */ /* 0x000fea0003800000 */
[----:B------:R-:W2:Y:S02]  /*8440*/  LDCU.64 UR4, c[0x0][0x888] ;  /* 0x00011100ff0477ac */ /* 0x000ea40008000a00 */
[----:B--2---:R-:W-:-:S04]  /*8450*/  ISETP.NE.U32.AND P0, PT, RZ, UR4, PT ;  /* 0x00000004ff007c0c */ /* 0x004fc8000bf05070 */
[----:B------:R-:W-:-:S13]  /*8460*/  ISETP.NE.AND.EX P0, PT, RZ, UR5, PT, P0 ;  /* 0x00000005ff007c0c */ /* 0x000fda000bf05300 */
[----:B------:R-:W-:Y:S05]  /*8470*/  @!P0 EXIT ;  /* 0x000000000000894d */ /* 0x000fea0003800000 */
[----:B------:R-:W-:Y:S05]  /*8480*/  BRA `(.L_x_132) ;  /* 0x0000000000087947 */ /* 0x000fea0003800000 */
.L_x_131:
[----:B------:R-:W-:-:S13]  /*8490*/  FSETP.NEU.AND P0, PT, R49, RZ, PT ;  /* 0x000000ff3100720b */ /* 0x000fda0003f0d000 */
[----:B------:R-:W-:Y:S05]  /*84a0*/  @!P0 EXIT ;  /* 0x000000000000894d */ /* 0x000fea0003800000 */
.L_x_132:
[----:B------:R-:W-:Y:S05]  /*84b0*/  BSYNC.RECONVERGENT B0 ;  /* 0x0000000000007941 */ /* 0x000fea0003800200 */
.L_x_129:
[----:B------:R-:W-:Y:S01]  /*84c0*/  ULEA UR4, UR49, UR48, 0x3 ;  /* 0x0000003031047291 */ /* 0x000fe2000f8e18ff */
[----:B------:R-:W-:-:S04]  /*84d0*/  DEPBAR.LE SB0, 0x0 ;  /* 0x000080000000791a */ /* 0x000fc80000000000 */
[----:B------:R-:W-:-:S04]  /*84e0*/  UIADD3 UR4, UPT, UPT, UR4, 0xf8, URZ ;  /* 0x000000f804047890 */ /* 0x000fc8000fffe0ff */
[----:B------:R-:W-:-:S09]  /*84f0*/  UPRMT UR4, UR37, 0x654, UR4 ;  /* 0x0000065425047896 */ /* 0x000fd20008000004 */
[----:B------:R-:W-:Y:S01]  /*8500*/  SYNCS.ARRIVE.TRANS64.RED.A1T0 RZ, [UR4], RZ ;  /* 0x000000ffffff79a7 */ /* 0x000fe20008100404 */
[----:B------:R-:W-:Y:S05]  /*8510*/  EXIT ;  /* 0x000000000000794d */ /* 0x000fea0003800000 */
.L_x_20:
[----:B--2---:R2:W1:Y:S02]  /*8520*/  SYNCS.PHASECHK.TRANS64.TRYWAIT P0, [R2+URZ+0x190], R3 ;  /* 0x00019003020075a7 */ /* 0x00446400080011ff */
[----:B-1----:R-:W-:Y:S05]  /*8530*/  @!P0 NANOSLEEP.SYNCS 0x989680 ;  /* 0x009896800000895d */ /* 0x002fea0003900000 */
[----:B------:R-:W1:Y:S02]  /*8540*/  @!P0 SYNCS.PHASECHK.TRANS64 P0, [R2+URZ+0x190], R3 ;  /* 0x00019003020085a7 */ /* 0x000e6400080010ff */
[----:B-1----:R-:W-:Y:S05]  /*8550*/  @!P0 BRA `(.L_x_20) ;  /* 0xfffffffc00f08947 */ /* 0x002fea000383ffff */
[----:B------:R-:W-:Y:S05]  /*8560*/  BRA `(.L_x_133) ;  /* 0xffffff9000707947 */ /* 0x000fea000383ffff */
.L_x_23:
[----:B-1----:R-:W-:Y:S07]  /*8570*/  MOV R2, UR33 ;  /* 0x0000002100027c02 */ /* 0x002fee0008000f00 */
.L_x_134:
[----:B-1----:R1:W2:Y:S02]  /*8580*/  SYNCS.PHASECHK.TRANS64.TRYWAIT P0, [R2+URZ+0x70], R4 ;  /* 0x00007004020075a7 */ /* 0x0022a400080011ff */
[----:B--2---:R-:W-:Y:S05]  /*8590*/  @!P0 NANOSLEEP.SYNCS 0x989680 ;  /* 0x009896800000895d */ /* 0x004fea0003900000 */
[----:B------:R-:W2:Y:S02]  /*85a0*/  @!P0 SYNCS.PHASECHK.TRANS64 P0, [R2+URZ+0x70], R4 ;  /* 0x00007004020085a7 */ /* 0x000ea400080010ff */
[----:B--2---:R-:W-:Y:S05]  /*85b0*/  @!P0 BRA `(.L_x_134) ;  /* 0xfffffffc00f08947 */ /* 0x004fea000383ffff */
[----:B------:R-:W-:Y:S05]  /*85c0*/  BRA `(.L_x_22) ;  /* 0xffffff9000c07947 */ /* 0x000fea000383ffff */
.L_x_29:
[----:B-1----:R-:W-:Y:S07]  /*85d0*/  MOV R2, UR17 ;  /* 0x0000001100027c02 */ /* 0x002fee0008000f00 */
.L_x_135:
[----:B-1----:R1:W2:Y:S02]  /*85e0*/  SYNCS.PHASECHK.TRANS64.TRYWAIT P0, [R2+URZ+0x70], R4 ;  /* 0x00007004020075a7 */ /* 0x0022a400080011ff */
[----:B--2---:R-:W-:Y:S05]  /*85f0*/  @!P0 NANOSLEEP.SYNCS 0x989680 ;  /* 0x009896800000895d */ /* 0x004fea0003900000 */
[----:B------:R-:W2:Y:S02]  /*8600*/  @!P0 SYNCS.PHASECHK.TRANS64 P0, [R2+URZ+0x70], R4 ;  /* 0x00007004020085a7 */ /* 0x000ea400080010ff */
[----:B--2---:R-:W-:Y:S05]  /*8610*/  @!P0 BRA `(.L_x_135) ;  /* 0xfffffffc00f08947 */ /* 0x004fea000383ffff */
[----:B------:R-:W-:Y:S05]  /*8620*/  BRA `(.L_x_28) ;  /* 0xffffff9400687947 */ /* 0x000fea000383ffff */
.L_x_33:
[----:B-1----:R1:W2:Y:S02]  /*8630*/  SYNCS.PHASECHK.TRANS64.TRYWAIT P0, [R2+URZ+0x120], R3 ;  /* 0x00012003020075a7 */ /* 0x0022a400080011ff */
[----:B--2---:R-:W-:Y:S05]  /*8640*/  @!P0 NANOSLEEP.SYNCS 0x989680 ;  /* 0x009896800000895d */ /* 0x004fea0003900000 */
[----:B------:R-:W2:Y:S02]  /*8650*/  @!P0 SYNCS.PHASECHK.TRANS64 P0, [R2+URZ+0x120], R3 ;  /* 0x00012003020085a7 */ /* 0x000ea400080010ff */
[----:B--2---:R-:W-:Y:S05]  /*8660*/  @!P0 BRA `(.L_x_33) ;  /* 0xfffffffc00f08947 */ /* 0x004fea000383ffff */
[----:B------:R-:W-:Y:S05]  /*8670*/  BRA `(.L_x_136) ;  /* 0xffffff9400f87947 */ /* 0x000fea000383ffff */
.L_x_37:
[----:B----4-:R-:W-:-:S07]  /*8680*/  MOV R0, UR5 ;  /* 0x0000000500007c02 */ /* 0x010fce0008000f00 */
.L_x_137:
[----:B-1----:R1:W2:Y:S02]  /*8690*/  SYNCS.PHASECHK.TRANS64.TRYWAIT P0, [R0+URZ], R2 ;  /* 0x00000002000075a7 */ /* 0x0022a400080011ff */
[----:B--2---:R-:W-:Y:S05]  /*86a0*/  @!P0 NANOSLEEP.SYNCS 0x989680 ;  /* 0x009896800000895d */ /* 0x004fea0003900000 */
[----:B------:R-:W2:Y:S02]  /*86b0*/  @!P0 SYNCS.PHASECHK.TRANS64 P0, [R0+URZ], R2 ;  /* 0x00000002000085a7 */ /* 0x000ea400080010ff */
[----:B--2---:R-:W-:Y:S05]  /*86c0*/  @!P0 BRA `(.L_x_137) ;  /* 0xfffffffc00f08947 */ /* 0x004fea000383ffff */
[----:B------:R-:W-:Y:S05]  /*86d0*/  BRA `(.L_x_138) ;  /* 0xffffff9c00687947 */ /* 0x000fea000383ffff */
.L_x_38:
[----:B----4-:R-:W-:-:S07]  /*86e0*/  MOV R0, UR5 ;  /* 0x0000000500007c02 */ /* 0x010fce0008000f00 */
.L_x_139:
[----:B-1----:R1:W2:Y:S02]  /*86f0*/  SYNCS.PHASECHK.TRANS64.TRYWAIT P0, [R0+URZ], R3 ;  /* 0x00000003000075a7 */ /* 0x0022a400080011ff */
[----:B--2---:R-:W-:Y:S05]  /*8700*/  @!P0 NANOSLEEP.SYNCS 0x989680 ;  /* 0x009896800000895d */ /* 0x004fea0003900000 */
[----:B------:R-:W2:Y:S02]  /*8710*/  @!P0 SYNCS.PHASECHK.TRANS64 P0, [R0+URZ], R3 ;  /* 0x00000003000085a7 */ /* 0x000ea400080010ff */
[----:B--2---:R-:W-:Y:S05]  /*8720*/  @!P0 BRA `(.L_x_139) ;  /* 0xfffffffc00f08947 */ /* 0x004fea000383ffff */
[----:B------:R-:W-:Y:S05]  /*8730*/  BRA `(.L_x_140) ;  /* 0xffffff9c00747947 */ /* 0x000fea000383ffff */
.L_x_39:
[----:B----4-:R-:W-:-:S07]  /*8740*/  MOV R0, UR5 ;  /* 0x0000000500007c02 */ /* 0x010fce0008000f00 */
.L_x_141:
[----:B-1----:R1:W2:Y:S02]  /*8750*/  SYNCS.PHASECHK.TRANS64.TRYWAIT P0, [R0+URZ], R3 ;  /* 0x00000003000075a7 */ /* 0x0022a400080011ff */
[----:B--2---:R-:W-:Y:S05]  /*8760*/  @!P0 NANOSLEEP.SYNCS 0x989680 ;  /* 0x009896800000895d */ /* 0x004fea0003900000 */
[----:B------:R-:W2:Y:S02]  /*8770*/  @!P0 SYNCS.PHASECHK.TRANS64 P0, [R0+URZ], R3 ;  /* 0x00000003000085a7 */ /* 0x000ea400080010ff */
[----:B--2---:R-:W-:Y:S05]  /*8780*/  @!P0 BRA `(.L_x_141) ;  /* 0xfffffffc00f08947 */ /* 0x004fea000383ffff */
[----:B------:R-:W-:Y:S05]  /*8790*/  BRA `(.L_x_142) ;  /* 0xffffff9c00807947 */ /* 0x000fea000383ffff */
.L_x_40:
[----:B----4-:R-:W-:-:S07]  /*87a0*/  MOV R0, UR5 ;  /* 0x0000000500007c02 */ /* 0x010fce0008000f00 */
.L_x_143:
[----:B-1----:R1:W2:Y:S02]  /*87b0*/  SYNCS.PHASECHK.TRANS64.TRYWAIT P0, [R0+URZ], R3 ;  /* 0x00000003000075a7 */ /* 0x0022a400080011ff */
[----:B--2---:R-:W-:Y:S05]  /*87c0*/  @!P0 NANOSLEEP.SYNCS 0x989680 ;  /* 0x009896800000895d */ /* 0x004fea0003900000 */
[----:B------:R-:W2:Y:S02]  /*87d0*/  @!P0 SYNCS.PHASECHK.TRANS64 P0, [R0+URZ], R3 ;  /* 0x00000003000085a7 */ /* 0x000ea400080010ff */
[----:B--2---:R-:W-:Y:S05]  /*87e0*/  @!P0 BRA `(.L_x_143) ;  /* 0xfffffffc00f08947 */ /* 0x004fea000383ffff */
[----:B------:R-:W-:Y:S05]  /*87f0*/  BRA `(.L_x_144) ;  /* 0xffffff9c008c7947 */ /* 0x000fea000383ffff */
.L_x_41:
[----:B----4-:R-:W-:-:S07]  /*8800*/  MOV R0, UR5 ;  /* 0x0000000500007c02 */ /* 0x010fce0008000f00 */
.L_x_145:
[----:B-1----:R1:W2:Y:S02]  /*8810*/  SYNCS.PHASECHK.TRANS64.TRYWAIT P0, [R0+URZ], R3 ;  /* 0x00000003000075a7 */ /* 0x0022a400080011ff */
[----:B--2---:R-:W-:Y:S05]  /*8820*/  @!P0 NANOSLEEP.SYNCS 0x989680 ;  /* 0x009896800000895d */ /* 0x004fea0003900000 */
[----:B------:R-:W2:Y:S02]  /*8830*/  @!P0 SYNCS.PHASECHK.TRANS64 P0, [R0+URZ], R3 ;  /* 0x00000003000085a7 */ /* 0x000ea400080010ff */
[----:B--2---:R-:W-:Y:S05]  /*8840*/  @!P0 BRA `(.L_x_145) ;  /* 0xfffffffc00f08947 */ /* 0x004fea000383ffff */
[----:B------:R-:W-:Y:S05]  /*8850*/  BRA `(.L_x_146) ;  /* 0xffffff9c00987947 */ /* 0x000fea000383ffff */
.L_x_42:
[----:B----4-:R-:W-:-:S07]  /*8860*/  MOV R0, UR5 ;  /* 0x0000000500007c02 */ /* 0x010fce0008000f00 */
.L_x_147:
[----:B-1----:R1:W2:Y:S02]  /*8870*/  SYNCS.PHASECHK.TRANS64.TRYWAIT P0, [R0+URZ], R3 ;  /* 0x00000003000075a7 */ /* 0x0022a400080011ff */
[----:B--2---:R-:W-:Y:S05]  /*8880*/  @!P0 NANOSLEEP.SYNCS 0x989680 ;  /* 0x009896800000895d */ /* 0x004fea0003900000 */
[----:B------:R-:W2:Y:S02]  /*8890*/  @!P0 SYNCS.PHASECHK.TRANS64 P0, [R0+URZ], R3 ;  /* 0x00000003000085a7 */ /* 0x000ea400080010ff */
[----:B--2---:R-:W-:Y:S05]  /*88a0*/  @!P0 BRA `(.L_x_147) ;  /* 0xfffffffc00f08947 */ /* 0x004fea000383ffff */
[----:B------:R-:W-:Y:S05]  /*88b0*/  BRA `(.L_x_148) ;  /* 0xffffff9c00a47947 */ /* 0x000fea000383ffff */
.L_x_43:
[----:B----4-:R-:W-:-:S07]  /*88c0*/  MOV R0, UR5 ;  /* 0x0000000500007c02 */ /* 0x010fce0008000f00 */
.L_x_149:
[----:B-1----:R1:W2:Y:S02]  /*88d0*/  SYNCS.PHASECHK.TRANS64.TRYWAIT P0, [R0+URZ], R3 ;  /* 0x00000003000075a7 */ /* 0x0022a400080011ff */
[----:B--2---:R-:W-:Y:S05]  /*88e0*/  @!P0 NANOSLEEP.SYNCS 0x989680 ;  /* 0x009896800000895d */ /* 0x004fea0003900000 */
[----:B------:R-:W2:Y:S02]  /*88f0*/  @!P0 SYNCS.PHASECHK.TRANS64 P0, [R0+URZ], R3 ;  /* 0x00000003000085a7 */ /* 0x000ea400080010ff */
[----:B--2---:R-:W-:Y:S05]  /*8900*/  @!P0 BRA `(.L_x_149) ;  /* 0xfffffffc00f08947 */ /* 0x004fea000383ffff */
[----:B------:R-:W-:Y:S05]  /*8910*/  BRA `(.L_x_150) ;  /* 0xffffff9c00b07947 */ /* 0x000fea000383ffff */
.L_x_44:
[----:B----4-:R-:W-:-:S07]  /*8920*/  MOV R0, UR5 ;  /* 0x0000000500007c02 */ /* 0x010fce0008000f00 */
.L_x_151:
[----:B-1----:R1:W2:Y:S02]  /*8930*/  SYNCS.PHASECHK.TRANS64.TRYWAIT P0, [R0+URZ], R3 ;  /* 0x00000003000075a7 */ /* 0x0022a400080011ff */
[----:B--2---:R-:W-:Y:S05]  /*8940*/  @!P0 NANOSLEEP.SYNCS 0x989680 ;  /* 0x009896800000895d */ /* 0x004fea0003900000 */
[----:B------:R-:W2:Y:S02]  /*8950*/  @!P0 SYNCS.PHASECHK.TRANS64 P0, [R0+URZ], R3 ;  /* 0x00000003000085a7 */ /* 0x000ea400080010ff */
[----:B--2---:R-:W-:Y:S05]  /*8960*/  @!P0 BRA `(.L_x_151) ;  /* 0xfffffffc00f08947 */ /* 0x004fea000383ffff */
[----:B------:R-:W-:Y:S05]  /*8970*/  BRA `(.L_x_152) ;  /* 0xffffff9c00bc7947 */ /* 0x000fea000383ffff */
.L_x_45:
[----:B----4-:R-:W-:-:S07]  /*8980*/  MOV R0, UR5 ;  /* 0x0000000500007c02 */ /* 0x010fce0008000f00 */
.L_x_153:
[----:B-1----:R1:W2:Y:S02]  /*8990*/  SYNCS.PHASECHK.TRANS64.TRYWAIT P0, [R0+URZ], R3 ;  /* 0x00000003000075a7 */ /* 0x0022a400080011ff */
[----:B--2---:R-:W-:Y:S05]  /*89a0*/  @!P0 NANOSLEEP.SYNCS 0x989680 ;  /* 0x009896800000895d */ /* 0x004fea0003900000 */
[----:B------:R-:W2:Y:S02]  /*89b0*/  @!P0 SYNCS.PHASECHK.TRANS64 P0, [R0+URZ], R3 ;  /* 0x00000003000085a7 */ /* 0x000ea400080010ff */
[----:B--2---:R-:W-:Y:S05]  /*89c0*/  @!P0 BRA `(.L_x_153) ;  /* 0xfffffffc00f08947 */ /* 0x004fea000383ffff */
[----:B------:R-:W-:Y:S05]  /*89d0*/  BRA `(.L_x_154) ;  /* 0xffffff9c00c87947 */ /* 0x000fea000383ffff */
.L_x_46:
[----:B----4-:R-:W-:-:S07]  /*89e0*/  MOV R0, UR5 ;  /* 0x0000000500007c02 */ /* 0x010fce0008000f00 */
.L_x_155:
[----:B-1----:R1:W2:Y:S02]  /*89f0*/  SYNCS.PHASECHK.TRANS64.TRYWAIT P0, [R0+URZ], R3 ;  /* 0x00000003000075a7 */ /* 0x0022a400080011ff */
[----:B--2---:R-:W-:Y:S05]  /*8a00*/  @!P0 NANOSLEEP.SYNCS 0x989680 ;  /* 0x009896800000895d */ /* 0x004fea0003900000 */
[----:B------:R-:W2:Y:S02]  /*8a10*/  @!P0 SYNCS.PHASECHK.TRANS64 P0, [R0+URZ], R3 ;  /* 0x00000003000085a7 */ /* 0x000ea400080010ff */
[----:B--2---:R-:W-:Y:S05]  /*8a20*/  @!P0 BRA `(.L_x_155) ;  /* 0xfffffffc00f08947 */ /* 0x004fea000383ffff */
[----:B------:R-:W-:Y:S05]  /*8a30*/  BRA `(.L_x_156) ;  /* 0xffffff9c00d47947 */ /* 0x000fea000383ffff */
.L_x_47:
[----:B----4-:R-:W-:-:S07]  /*8a40*/  MOV R0, UR5 ;  /* 0x0000000500007c02 */ /* 0x010fce0008000f00 */
.L_x_157:
[----:B-1----:R1:W2:Y:S02]  /*8a50*/  SYNCS.PHASECHK.TRANS64.TRYWAIT P0, [R0+URZ], R3 ;  /* 0x00000003000075a7 */ /* 0x0022a400080011ff */
[----:B--2---:R-:W-:Y:S05]  /*8a60*/  @!P0 NANOSLEEP.SYNCS 0x989680 ;  /* 0x009896800000895d */ /* 0x004fea0003900000 */
[----:B------:R-:W2:Y:S02]  /*8a70*/  @!P0 SYNCS.PHASECHK.TRANS64 P0, [R0+URZ], R3 ;  /* 0x00000003000085a7 */ /* 0x000ea400080010ff */
[----:B--2---:R-:W-:Y:S05]  /*8a80*/  @!P0 BRA `(.L_x_157) ;  /* 0xfffffffc00f08947 */ /* 0x004fea000383ffff */
[----:B------:R-:W-:Y:S05]  /*8a90*/  BRA `(.L_x_158) ;  /* 0xffffff9c00e07947 */ /* 0x000fea000383ffff */
.L_x_48:
[----:B----4-:R-:W-:-:S07]  /*8aa0*/  MOV R0, UR5 ;  /* 0x0000000500007c02 */ /* 0x010fce0008000f00 */
.L_x_159:
[----:B-1----:R1:W2:Y:S02]  /*8ab0*/  SYNCS.PHASECHK.TRANS64.TRYWAIT P0, [R0+URZ], R3 ;  /* 0x00000003000075a7 */ /* 0x0022a400080011ff */
[----:B--2---:R-:W-:Y:S05]  /*8ac0*/  @!P0 NANOSLEEP.SYNCS 0x989680 ;  /* 0x009896800000895d */ /* 0x004fea0003900000 */
[----:B------:R-:W2:Y:S02]  /*8ad0*/  @!P0 SYNCS.PHASECHK.TRANS64 P0, [R0+URZ], R3 ;  /* 0x00000003000085a7 */ /* 0x000ea400080010ff */
[----:B--2---:R-:W-:Y:S05]  /*8ae0*/  @!P0 BRA `(.L_x_159) ;  /* 0xfffffffc00f08947 */ /* 0x004fea000383ffff */
[----:B------:R-:W-:Y:S05]  /*8af0*/  BRA `(.L_x_160) ;  /* 0xffffff9c00ec7947 */ /* 0x000fea000383ffff */
.L_x_49:
[----:B----4-:R-:W-:-:S07]  /*8b00*/  MOV R0, UR5 ;  /* 0x0000000500007c02 */ /* 0x010fce0008000f00 */
.L_x_161:
[----:B-1----:R1:W2:Y:S02]  /*8b10*/  SYNCS.PHASECHK.TRANS64.TRYWAIT P0, [R0+URZ], R3 ;  /* 0x00000003000075a7 */ /* 0x0022a400080011ff */
[----:B--2---:R-:W-:Y:S05]  /*8b20*/  @!P0 NANOSLEEP.SYNCS 0x989680 ;  /* 0x009896800000895d */ /* 0x004fea0003900000 */
[----:B------:R-:W2:Y:S02]  /*8b30*/  @!P0 SYNCS.PHASECHK.TRANS64 P0, [R0+URZ], R3 ;  /* 0x00000003000085a7 */ /* 0x000ea400080010ff */
[----:B--2---:R-:W-:Y:S05]  /*8b40*/  @!P0 BRA `(.L_x_161) ;  /* 0xfffffffc00f08947 */ /* 0x004fea000383ffff */
[----:B------:R-:W-:Y:S05]  /*8b50*/  BRA `(.L_x_162) ;  /* 0xffffff9c00f87947 */ /* 0x000fea000383ffff */
.L_x_52:
[----:B-1----:R1:W2:Y:S02]  /*8b60*/  SYNCS.PHASECHK.TRANS64.TRYWAIT P0, [R0+URZ+0x180], R4 ;  /* 0x00018004000075a7 */ /* 0x0022a400080011ff */
[----:B--2---:R-:W-:Y:S05]  /*8b70*/  @!P0 NANOSLEEP.SYNCS 0x989680 ;  /* 0x009896800000895d */ /* 0x004fea0003900000 */
[----:B------:R-:W2:Y:S02]  /*8b80*/  @!P0 SYNCS.PHASECHK.TRANS64 P0, [R0+URZ+0x180], R4 ;  /* 0x00018004000085a7 */ /* 0x000ea400080010ff */
[----:B--2---:R-:W-:Y:S05]  /*8b90*/  @!P0 BRA `(.L_x_52) ;  /* 0xfffffffc00f08947 */ /* 0x004fea000383ffff */
[----:B------:R-:W-:Y:S05]  /*8ba0*/  BRA `(.L_x_163) ;  /* 0xffffffa000547947 */ /* 0x000fea000383ffff */
.L_x_53:
[----:B------:R-:W-:-:S07]  /*8bb0*/  MOV R0, UR5 ;  /* 0x0000000500007c02 */ /* 0x000fce0008000f00 */
.L_x_164:
[----:B-1----:R1:W2:Y:S02]  /*8bc0*/  SYNCS.PHASECHK.TRANS64.TRYWAIT P0, [R0+URZ+0x130], R5 ;  /* 0x00013005000075a7 */ /* 0x0022a400080011ff */
[----:B--2---:R-:W-:Y:S05]  /*8bd0*/  @!P0 NANOSLEEP.SYNCS 0x989680 ;  /* 0x009896800000895d */ /* 0x004fea0003900000 */
[----:B------:R-:W2:Y:S02]  /*8be0*/  @!P0 SYNCS.PHASECHK.TRANS64 P0, [R0+URZ+0x130], R5 ;  /* 0x00013005000085a7 */ /* 0x000ea400080010ff */
[----:B--2---:R-:W-:Y:S05]  /*8bf0*/  @!P0 BRA `(.L_x_164) ;  /* 0xfffffffc00f08947 */ /* 0x004fea000383ffff */
[----:B------:R-:W-:Y:S05]  /*8c00*/  BRA `(.L_x_165) ;  /* 0xffffffa000647947 */ /* 0x000fea000383ffff */
.L_x_54:
[----:B-1----:R1:W2:Y:S02]  /*8c10*/  SYNCS.PHASECHK.TRANS64.TRYWAIT P1, [R0+URZ+0x120], R4 ;  /* 0x00012004000075a7 */ /* 0x0022a400080211ff */
[----:B--2---:R-:W-:Y:S05]  /*8c20*/  @!P1 NANOSLEEP.SYNCS 0x989680 ;  /* 0x009896800000995d */ /* 0x004fea0003900000 */
[----:B------:R-:W2:Y:S02]  /*8c30*/  @!P1 SYNCS.PHASECHK.TRANS64 P1, [R0+URZ+0x120], R4 ;  /* 0x00012004000095a7 */ /* 0x000ea400080210ff */
[----:B--2---:R-:W-:Y:S05]  /*8c40*/  @!P1 BRA `(.L_x_54) ;  /* 0xfffffffc00f09947 */ /* 0x004fea000383ffff */
[----:B------:R-:W-:Y:S05]  /*8c50*/  BRA `(.L_x_166) ;  /* 0xffffffa000947947 */ /* 0x000fea000383ffff */
.L_x_57:
[----:B------:R-:W-:-:S07]  /*8c60*/  MOV R0, UR5 ;  /* 0x0000000500007c02 */ /* 0x000fce0008000f00 */
.L_x_167:
[----:B-1----:R1:W2:Y:S02]  /*8c70*/  SYNCS.PHASECHK.TRANS64.TRYWAIT P0, [R0+URZ+0x130], R2 ;  /* 0x00013002000075a7 */ /* 0x0022a400080011ff */
[----:B--2---:R-:W-:Y:S05]  /*8c80*/  @!P0 NANOSLEEP.SYNCS 0x989680 ;  /* 0x009896800000895d */ /* 0x004fea0003900000 */
[----:B------:R-:W2:Y:S02]  /*8c90*/  @!P0 SYNCS.PHASECHK.TRANS64 P0, [R0+URZ+0x130], R2 ;  /* 0x00013002000085a7 */ /* 0x000ea400080010ff */
[----:B--2---:R-:W-:Y:S05]  /*8ca0*/  @!P0 BRA `(.L_x_167) ;  /* 0xfffffffc00f08947 */ /* 0x004fea000383ffff */
[----:B------:R-:W-:Y:S05]  /*8cb0*/  BRA `(.L_x_56) ;  /* 0xffffffa000e87947 */ /* 0x000fea000383ffff */
.L_x_64:
[----:B-1----:R1:W2:Y:S02]  /*8cc0*/  SYNCS.PHASECHK.TRANS64.TRYWAIT P1, [R0+URZ+0x120], R2 ;  /* 0x00012002000075a7 */ /* 0x0022a400080211ff */
[----:B--2---:R-:W-:Y:S05]  /*8cd0*/  @!P1 NANOSLEEP.SYNCS 0x989680 ;  /* 0x009896800000995d */ /* 0x004fea0003900000 */
[----:B------:R-:W2:Y:S02]  /*8ce0*/  @!P1 SYNCS.PHASECHK.TRANS64 P1, [R0+URZ+0x120], R2 ;  /* 0x00012002000095a7 */ /* 0x000ea400080210ff */
[----:B--2---:R-:W-:Y:S05]  /*8cf0*/  @!P1 BRA `(.L_x_64) ;  /* 0xfffffffc00f09947 */ /* 0x004fea000383ffff */
[----:B------:R-:W-:Y:S05]  /*8d00*/  BRA `(.L_x_168) ;  /* 0xffffffa800487947 */ /* 0x000fea000383ffff */
.L_x_65:
[----:B------:R-:W-:-:S07]  /*8d10*/  MOV R2, UR14 ;  /* 0x0000000e00027c02 */ /* 0x000fce0008000f00 */
.L_x_169:
[----:B-1----:R1:W2:Y:S02]  /*8d20*/  SYNCS.PHASECHK.TRANS64.TRYWAIT P0, [R2+URZ+0x160], R0 ;  /* 0x00016000020075a7 */ /* 0x0022a400080011ff */
[----:B--2---:R-:W-:Y:S05]  /*8d30*/  @!P0 NANOSLEEP.SYNCS 0x989680 ;  /* 0x009896800000895d */ /* 0x004fea0003900000 */
[----:B------:R-:W2:Y:S02]  /*8d40*/  @!P0 SYNCS.PHASECHK.TRANS64 P0, [R2+URZ+0x160], R0 ;  /* 0x00016000020085a7 */ /* 0x000ea400080010ff */
[----:B--2---:R-:W-:Y:S05]  /*8d50*/  @!P0 BRA `(.L_x_169) ;  /* 0xfffffffc00f08947 */ /* 0x004fea000383ffff */
[----:B------:R-:W-:Y:S05]  /*8d60*/  BRA `(.L_x_170) ;  /* 0xffffffa800807947 */ /* 0x000fea000383ffff */
.L_x_68:
[----:B------:R-:W-:Y:S07]  /*8d70*/  MOV R0, UR7 ;  /* 0x0000000700007c02 */ /* 0x000fee0008000f00 */
.L_x_171:
[----:B-1----:R1:W2:Y:S02]  /*8d80*/  SYNCS.PHASECHK.TRANS64.TRYWAIT P0, [R0+URZ], R2 ;  /* 0x00000002000075a7 */ /* 0x0022a400080011ff */
[----:B--2---:R-:W-:Y:S05]  /*8d90*/  @!P0 NANOSLEEP.SYNCS 0x989680 ;  /* 0x009896800000895d */ /* 0x004fea0003900000 */
[----:B------:R-:W2:Y:S02]  /*8da0*/  @!P0 SYNCS.PHASECHK.TRANS64 P0, [R0+URZ], R2 ;  /* 0x00000002000085a7 */ /* 0x000ea400080010ff */
[----:B--2---:R-:W-:Y:S05]  /*8db0*/  @!P0 BRA `(.L_x_171) ;  /* 0xfffffffc00f08947 */ /* 0x004fea000383ffff */
[----:B------:R-:W-:Y:S05]  /*8dc0*/  BRA `(.L_x_67) ;  /* 0xffffffa8009c7947 */ /* 0x000fea000383ffff */
.L_x_71:
[----:B------:R-:W-:-:S07]  /*8dd0*/  MOV R0, UR5 ;  /* 0x0000000500007c02 */ /* 0x000fce0008000f00 */
.L_x_172:
[----:B--2---:R2:W3:Y:S02]  /*8de0*/  SYNCS.PHASECHK.TRANS64.TRYWAIT P0, [R0+URZ], R2 ;  /* 0x00000002000075a7 */ /* 0x0044e400080011ff */
[----:B---3--:R-:W-:Y:S05]  /*8df0*/  @!P0 NANOSLEEP.SYNCS 0x989680 ;  /* 0x009896800000895d */ /* 0x008fea0003900000 */
[----:B------:R-:W3:Y:S02]  /*8e00*/  @!P0 SYNCS.PHASECHK.TRANS64 P0, [R0+URZ], R2 ;  /* 0x00000002000085a7 */ /* 0x000ee400080010ff */
[----:B---3--:R-:W-:Y:S05]  /*8e10*/  @!P0 BRA `(.L_x_172) ;  /* 0xfffffffc00f08947 */ /* 0x008fea000383ffff */
[----:B------:R-:W-:Y:S05]  /*8e20*/  BRA `(.L_x_173) ;  /* 0xffffffac00507947 */ /* 0x000fea000383ffff */
.L_x_72:
[----:B------:R-:W-:-:S07]  /*8e30*/  MOV R0, UR5 ;  /* 0x0000000500007c02 */ /* 0x000fce0008000f00 */
.L_x_174:
[----:B--2---:R2:W3:Y:S02]  /*8e40*/  SYNCS.PHASECHK.TRANS64.TRYWAIT P0, [R0+URZ], R3 ;  /* 0x00000003000075a7 */ /* 0x0044e400080011ff */
[----:B---3--:R-:W-:Y:S05]  /*8e50*/  @!P0 NANOSLEEP.SYNCS 0x989680 ;  /* 0x009896800000895d */ /* 0x008fea0003900000 */
[----:B------:R-:W3:Y:S02]  /*8e60*/  @!P0 SYNCS.PHASECHK.TRANS64 P0, [R0+URZ], R3 ;  /* 0x00000003000085a7 */ /* 0x000ee400080010ff */
[----:B---3--:R-:W-:Y:S05]  /*8e70*/  @!P0 BRA `(.L_x_174) ;  /* 0xfffffffc00f08947 */ /* 0x008fea000383ffff */
[----:B------:R-:W-:Y:S05]  /*8e80*/  BRA `(.L_x_175) ;  /* 0xffffffac005c7947 */ /* 0x000fea000383ffff */
.L_x_73:
[----:B------:R-:W-:-:S07]  /*8e90*/  MOV R0, UR5 ;  /* 0x0000000500007c02 */ /* 0x000fce0008000f00 */
.L_x_176:
[----:B--2---:R2:W3:Y:S02]  /*8ea0*/  SYNCS.PHASECHK.TRANS64.TRYWAIT P0, [R0+URZ], R3 ;  /* 0x00000003000075a7 */ /* 0x0044e400080011ff */
[----:B---3--:R-:W-:Y:S05]  /*8eb0*/  @!P0 NANOSLEEP.SYNCS 0x989680 ;  /* 0x009896800000895d */ /* 0x008fea0003900000 */
[----:B------:R-:W3:Y:S02]  /*8ec0*/  @!P0 SYNCS.PHASECHK.TRANS64 P0, [R0+URZ], R3 ;  /* 0x00000003000085a7 */ /* 0x000ee400080010ff */
[----:B---3--:R-:W-:Y:S05]  /*8ed0*/  @!P0 BRA `(.L_x_176) ;  /* 0xfffffffc00f08947 */ /* 0x008fea000383ffff */
[----:B------:R-:W-:Y:S05]  /*8ee0*/  BRA `(.L_x_177) ;  /* 0xffffffac00687947 */ /* 0x000fea000383ffff */
.L_x_74:
[----:B--2---:R-:W-:-:S07]  /*8ef0*/  MOV R0, UR6 ;  /* 0x0000000600007c02 */ /* 0x004fce0008000f00 */
.L_x_178:
[----:B--2---:R2:W3:Y:S02]  /*8f00*/  SYNCS.PHASECHK.TRANS64.TRYWAIT P0, [R0+URZ], R2 ;  /* 0x00000002000075a7 */ /* 0x0044e400080011ff */
[----:B---3--:R-:W-:Y:S05]  /*8f10*/  @!P0 NANOSLEEP.SYNCS 0x989680 ;  /* 0x009896800000895d */ /* 0x008fea0003900000 */
[----:B------:R-:W3:Y:S02]  /*8f20*/  @!P0 SYNCS.PHASECHK.TRANS64 P0, [R0+URZ], R2 ;  /* 0x00000002000085a7 */ /* 0x000ee400080010ff */
[----:B---3--:R-:W-:Y:S05]  /*8f30*/  @!P0 BRA `(.L_x_178) ;  /* 0xfffffffc00f08947 */ /* 0x008fea000383ffff */
[----:B------:R-:W-:Y:S05]  /*8f40*/  BRA `(.L_x_179) ;  /* 0xffffffac00747947 */ /* 0x000fea000383ffff */
.L_x_79:
[----:B--2---:R2:W3:Y:S02]  /*8f50*/  SYNCS.PHASECHK.TRANS64.TRYWAIT P0, [R0+URZ+0x120], R2 ;  /* 0x00012002000075a7 */ /* 0x0044e400080011ff */
[----:B---3--:R-:W-:Y:S05]  /*8f60*/  @!P0 NANOSLEEP.SYNCS 0x989680 ;  /* 0x009896800000895d */ /* 0x008fea0003900000 */
[----:B------:R-:W3:Y:S02]  /*8f70*/  @!P0 SYNCS.PHASECHK.TRANS64 P0, [R0+URZ+0x120], R2 ;  /* 0x00012002000085a7 */ /* 0x000ee400080010ff */
[----:B---3--:R-:W-:Y:S05]  /*8f80*/  @!P0 BRA `(.L_x_79) ;  /* 0xfffffffc00f08947 */ /* 0x008fea000383ffff */
[----:B------:R-:W-:Y:S05]  /*8f90*/  BRA `(.L_x_180) ;  /* 0xffffffb0007c7947 */ /* 0x000fea000383ffff */
.L_x_82:
[----:B------:R-:W-:Y:S07]  /*8fa0*/  MOV R0, UR7 ;  /* 0x0000000700007c02 */ /* 0x000fee0008000f00 */
.L_x_181:
[----:B--2---:R2:W3:Y:S02]  /*8fb0*/  SYNCS.PHASECHK.TRANS64.TRYWAIT P0, [R0+URZ+0x118], R2 ;  /* 0x00011802000075a7 */ /* 0x0044e400080011ff */
[----:B---3--:R-:W-:Y:S05]  /*8fc0*/  @!P0 NANOSLEEP.SYNCS 0x989680 ;  /* 0x009896800000895d */ /* 0x008fea0003900000 */
[----:B------:R-:W3:Y:S02]  /*8fd0*/  @!P0 SYNCS.PHASECHK.TRANS64 P0, [R0+URZ+0x118], R2 ;  /* 0x00011802000085a7 */ /* 0x000ee400080010ff */
[----:B---3--:R-:W-:Y:S05]  /*8fe0*/  @!P0 BRA `(.L_x_181) ;  /* 0xfffffffc00f08947 */ /* 0x008fea000383ffff */
[----:B------:R-:W-:Y:S05]  /*8ff0*/  BRA `(.L_x_81) ;  /* 0xffffffb4005c7947 */ /* 0x000fea000383ffff */
.L_x_85:
[----:B------:R-:W-:Y:S07]  /*9000*/  MOV R0, UR7 ;  /* 0x0000000700007c02 */ /* 0x000fee0008000f00 */
.L_x_182:
[----:B-1----:R1:W2:Y:S02]  /*9010*/  SYNCS.PHASECHK.TRANS64.TRYWAIT P0, [R0+URZ+0xf8], R14 ;  /* 0x0000f80e000075a7 */ /* 0x0022a400080011ff */
[----:B--2---:R-:W-:Y:S05]  /*9020*/  @!P0 NANOSLEEP.SYNCS 0x989680 ;  /* 0x009896800000895d */ /* 0x004fea0003900000 */
[----:B------:R-:W2:Y:S02]  /*9030*/  @!P0 SYNCS.PHASECHK.TRANS64 P0, [R0+URZ+0xf8], R14 ;  /* 0x0000f80e000085a7 */ /* 0x000ea400080010ff */
[----:B--2---:R-:W-:Y:S05]  /*9040*/  @!P0 BRA `(.L_x_182) ;  /* 0xfffffffc00f08947 */ /* 0x004fea000383ffff */
[----:B------:R-:W-:Y:S05]  /*9050*/  BRA `(.L_x_183) ;  /* 0xffffffb400d47947 */ /* 0x000fea000383ffff */
.L_x_86:
[----:B------:R-:W-:Y:S07]  /*9060*/  MOV R0, UR7 ;  /* 0x0000000700007c02 */ /* 0x000fee0008000f00 */
.L_x_184:
[----:B-1----:R1:W2:Y:S02]  /*9070*/  SYNCS.PHASECHK.TRANS64.TRYWAIT P0, [R0+URZ+0x100], R14 ;  /* 0x0001000e000075a7 */ /* 0x0022a400080011ff */
[----:B--2---:R-:W-:Y:S05]  /*9080*/  @!P0 NANOSLEEP.SYNCS 0x989680 ;  /* 0x009896800000895d */ /* 0x004fea0003900000 */
[----:B------:R-:W2:Y:S02]  /*9090*/  @!P0 SYNCS.PHASECHK.TRANS64 P0, [R0+URZ+0x100], R14 ;  /* 0x0001000e000085a7 */ /* 0x000ea400080010ff */
[----:B--2---:R-:W-:Y:S05]  /*90a0*/  @!P0 BRA `(.L_x_184) ;  /* 0xfffffffc00f08947 */ /* 0x004fea000383ffff */
[----:B------:R-:W-:Y:S05]  /*90b0*/  BRA `(.L_x_185) ;  /* 0xffffffb800107947 */ /* 0x000fea000383ffff */
.L_x_87:
[----:B------:R-:W-:Y:S07]  /*90c0*/  MOV R0, UR7 ;  /* 0x0000000700007c02 */ /* 0x000fee0008000f00 */
.L_x_186:
[----:B-1----:R1:W2:Y:S02]  /*90d0*/  SYNCS.PHASECHK.TRANS64.TRYWAIT P0, [R0+URZ+0x108], R14 ;  /* 0x0001080e000075a7 */ /* 0x0022a400080011ff */
[----:B--2---:R-:W-:Y:S05]  /*90e0*/  @!P0 NANOSLEEP.SYNCS 0x989680 ;  /* 0x009896800000895d */ /* 0x004fea0003900000 */
[----:B------:R-:W2:Y:S02]  /*90f0*/  @!P0 SYNCS.PHASECHK.TRANS64 P0, [R0+URZ+0x108], R14 ;  /* 0x0001080e000085a7 */ /* 0x000ea400080010ff */
[----:B--2---:R-:W-:Y:S05]  /*9100*/  @!P0 BRA `(.L_x_186) ;  /* 0xfffffffc00f08947 */ /* 0x004fea000383ffff */
[----:B------:R-:W-:Y:S05]  /*9110*/  BRA `(.L_x_187) ;  /* 0xffffffb800947947 */ /* 0x000fea000383ffff */
.L_x_89:
[----:B------:R-:W-:-:S07]  /*9120*/  MOV R0, UR7 ;  /* 0x0000000700007c02 */ /* 0x000fce0008000f00 */
.L_x_188:
[----:B-1----:R1:W3:Y:S02]  /*9130*/  SYNCS.PHASECHK.TRANS64.TRYWAIT P0, [R0+URZ+0xf8], R2 ;  /* 0x0000f802000075a7 */ /* 0x0022e400080011ff */
[----:B---3--:R-:W-:Y:S05]  /*9140*/  @!P0 NANOSLEEP.SYNCS 0x989680 ;  /* 0x009896800000895d */ /* 0x008fea0003900000 */
[----:B------:R-:W3:Y:S02]  /*9150*/  @!P0 SYNCS.PHASECHK.TRANS64 P0, [R0+URZ+0xf8], R2 ;  /* 0x0000f802000085a7 */ /* 0x000ee400080010ff */
[----:B---3--:R-:W-:Y:S05]  /*9160*/  @!P0 BRA `(.L_x_188) ;  /* 0xfffffffc00f08947 */ /* 0x008fea000383ffff */
[----:B------:R-:W-:Y:S05]  /*9170*/  BRA `(.L_x_189) ;  /* 0xffffffbc00047947 */ /* 0x000fea000383ffff */
.L_x_90:
[----:B-1----:R-:W-:-:S07]  /*9180*/  MOV R0, UR7 ;  /* 0x0000000700007c02 */ /* 0x002fce0008000f00 */
.L_x_190:
[----:B-1----:R1:W3:Y:S02]  /*9190*/  SYNCS.PHASECHK.TRANS64.TRYWAIT P0, [R0+URZ+0x100], R2 ;  /* 0x00010002000075a7 */ /* 0x0022e400080011ff */
[----:B---3--:R-:W-:Y:S05]  /*91a0*/  @!P0 NANOSLEEP.SYNCS 0x989680 ;  /* 0x009896800000895d */ /* 0x008fea0003900000 */
[----:B------:R-:W3:Y:S02]  /*91b0*/  @!P0 SYNCS.PHASECHK.TRANS64 P0, [R0+URZ+0x100], R2 ;  /* 0x00010002000085a7 */ /* 0x000ee400080010ff */
[----:B---3--:R-:W-:Y:S05]  /*91c0*/  @!P0 BRA `(.L_x_190) ;  /* 0xfffffffc00f08947 */ /* 0x008fea000383ffff */
[----:B------:R-:W-:Y:S05]  /*91d0*/  BRA `(.L_x_191) ;  /* 0xffffffb800f47947 */ /* 0x000fea000383ffff */
.L_x_92:
[----:B--2---:R2:W4:Y:S02]  /*91e0*/  SYNCS.PHASECHK.TRANS64.TRYWAIT P0, [R0+URZ+0x120], R2 ;  /* 0x00012002000075a7 */ /* 0x00452400080011ff */
[----:B----4-:R-:W-:Y:S05]  /*91f0*/  @!P0 NANOSLEEP.SYNCS 0x989680 ;  /* 0x009896800000895d */ /* 0x010fea0003900000 */
[----:B------:R-:W4:Y:S02]  /*9200*/  @!P0 SYNCS.PHASECHK.TRANS64 P0, [R0+URZ+0x120], R2 ;  /* 0x00012002000085a7 */ /* 0x000f2400080010ff */
[----:B----4-:R-:W-:Y:S05]  /*9210*/  @!P0 BRA `(.L_x_92) ;  /* 0xfffffffc00f08947 */ /* 0x010fea000383ffff */
[----:B------:R-:W-:Y:S05]  /*9220*/  BRA `(.L_x_192) ;  /* 0xffffffbc00bc7947 */ /* 0x000fea000383ffff */
.L_x_103:
[----:B-1----:R-:W-:Y:S04]  /*9230*/  MOV R2, UR48 ;  /* 0x0000003000027c02 */ /* 0x002fe80008000f00 */
[----:B------:R1:W3:Y:S03]  /*9240*/  SYNCS.PHASECHK.TRANS64.TRYWAIT P1, [R2+URZ+0xe0], R3 ;  /* 0x0000e003020075a7 */ /* 0x0002e600080211ff */
[----:B---3--:R-:W-:Y:S05]  /*9250*/  @!P1 NANOSLEEP.SYNCS 0x989680 ;  /* 0x009896800000995d */ /* 0x008fea0003900000 */
[----:B------:R-:W3:Y:S02]  /*9260*/  @!P1 SYNCS.PHASECHK.TRANS64 P1, [R2+URZ+0xe0], R3 ;  /* 0x0000e003020095a7 */ /* 0x000ee400080210ff */
[----:B---3--:R-:W-:Y:S05]  /*9270*/  @!P1 BRA `(.L_x_103) ;  /* 0xfffffffc00ec9947 */ /* 0x008fea000383ffff */
[----:B------:R-:W-:Y:S05]  /*9280*/  BRA `(.L_x_102) ;  /* 0xffffffc800c87947 */ /* 0x000fea000383ffff */
.L_x_105:
[----:B-1----:R1:W4:Y:S02]  /*9290*/  SYNCS.PHASECHK.TRANS64.TRYWAIT P0, [R64+URZ+0x140], R0 ;  /* 0x00014000400075a7 */ /* 0x00232400080011ff */
[----:B----4-:R-:W-:Y:S05]  /*92a0*/  @!P0 NANOSLEEP.SYNCS 0x989680 ;  /* 0x009896800000895d */ /* 0x010fea0003900000 */
[----:B------:R-:W4:Y:S02]  /*92b0*/  @!P0 SYNCS.PHASECHK.TRANS64 P0, [R64+URZ+0x140], R0 ;  /* 0x00014000400085a7 */ /* 0x000f2400080010ff */
[----:B----4-:R-:W-:Y:S05]  /*92c0*/  @!P0 BRA `(.L_x_105) ;  /* 0xfffffffc00f08947 */ /* 0x010fea000383ffff */
[----:B------:R-:W-:Y:S05]  /*92d0*/  BRA `(.L_x_104) ;  /* 0xffffffc800f07947 */ /* 0x000fea000383ffff */
.L_x_114:
[----:B--2---:R2:W4:Y:S02]  /*92e0*/  SYNCS.PHASECHK.TRANS64.TRYWAIT P0, [R2+URZ+0xe0], R0 ;  /* 0x0000e000020075a7 */ /* 0x00452400080011ff */
[----:B----4-:R-:W-:Y:S05]  /*92f0*/  @!P0 NANOSLEEP.SYNCS 0x989680 ;  /* 0x009896800000895d */ /* 0x010fea0003900000 */
[----:B------:R-:W4:Y:S02]  /*9300*/  @!P0 SYNCS.PHASECHK.TRANS64 P0, [R2+URZ+0xe0], R0 ;  /* 0x0000e000020085a7 */ /* 0x000f2400080010ff */
[----:B----4-:R-:W-:Y:S05]  /*9310*/  @!P0 BRA `(.L_x_114) ;  /* 0xfffffffc00f08947 */ /* 0x010fea000383ffff */
[----:B------:R-:W-:Y:S05]  /*9320*/  BRA `(.L_x_113) ;  /* 0xffffffd400d07947 */ /* 0x000fea000383ffff */
.L_x_123:
[----:B--2---:R2:W4:Y:S02]  /*9330*/  SYNCS.PHASECHK.TRANS64.TRYWAIT P0, [R4+URZ+0xe0], R5 ;  /* 0x0000e005040075a7 */ /* 0x00452400080011ff */
[----:B----4-:R-:W-:Y:S05]  /*9340*/  @!P0 NANOSLEEP.SYNCS 0x989680 ;  /* 0x009896800000895d */ /* 0x010fea0003900000 */
[----:B------:R-:W4:Y:S02]  /*9350*/  @!P0 SYNCS.PHASECHK.TRANS64 P0, [R4+URZ+0xe0], R5 ;  /* 0x0000e005040085a7 */ /* 0x000f2400080010ff */
[----:B----4-:R-:W-:Y:S05]  /*9360*/  @!P0 BRA `(.L_x_123) ;  /* 0xfffffffc00f08947 */ /* 0x010fea000383ffff */
[----:B------:R-:W-:Y:S05]  /*9370*/  BRA `(.L_x_122) ;  /* 0xffffffe000d87947 */ /* 0x000fea000383ffff */
        .weak           $__internal_0_$__cuda_sm10x_tcgen05_guardrail_trap_col_being_dealloced_not_returned_by_alloc
        .type           $__internal_0_$__cuda_sm10x_tcgen05_guardrail_trap_col_being_dealloced_not_returned_by_alloc,@function
        .size           $__internal_0_$__cuda_sm10x_tcgen05_guardrail_trap_col_being_dealloced_not_returned_by_alloc,($__internal_1_$__cuda_sm10x_tcgen05_guardrail_trap_phase_invalid_during_alloc - $__internal_0_$__cuda_sm10x_tcgen05_guardrail_trap_col_being_dealloced_not_returned_by_alloc)
$__internal_0_$__cuda_sm10x_tcgen05_guardrail_trap_col_being_dealloced_not_returned_by_alloc:
[----:B------:R-:W-:Y:S05]  /*9380*/  BPT.TRAP 0x1 ;  /* 0x000000040000795c */ /* 0x000fea0000300000 */
[----:B------:R-:W-:-:S04]  /*9390*/  HFMA2 R3, -RZ, RZ, 0, 0 ;  /* 0x00000000ff037431 */ /* 0x000fc800000001ff */
[----:B------:R-:W-:Y:S05]  /*93a0*/  RET.REL.NODEC R2 `(_ZN7cutlass13device_kernelINS_4gemm6kernel13GemmUniversalIN4cute5tupleIJiiiiEEENS1_10collective13CollectiveMmaINS1_35MainloopSm100TmaUmmaWarpSpecializedILi14ELi2ELi4ENS5_IJNS4_1CILi1EEESB_SB_EEEEENS5_IJNSA_ILi128EEENSA_ILi96EEENSA_ILi32EEEEEENS_10bfloat16_tENS5_IJlSB_lEEESI_SJ_NS4_8TiledMMAINS4_8MMA_AtomIJNS4_20SM100_MMA_F16BF16_SSISI_SI_fLi128ELi96ELNS4_4UMMA5MajorE0ELSO_0ELNSN_7ScaleInE0ELSP_0EEEEEENS4_6LayoutISC_NS5_IJNSA_ILi0EEEST_ST_EEEEENS5_IJNS4_10UnderscoreESW_SW_EEEEENS4_13SM90_TMA_LOADENS4_14ComposedLayoutINS4_7SwizzleILi2ELi4ELi3EEENS4_18smem_ptr_flag_bitsILi16EEENSS_INS5_IJNSA_ILi8EEESG_EEENS5_IJSG_SB_EEEEEEEvNS4_8identityESZ_S19_vS1A_EENS_8epilogue10collective18CollectiveEpilogueINS1C_23Sm100TmaWarpSpecializedILi3ELi2ELi32ELb1ELb0EEEJSH_NS5_IJNSS_ISE_SB_EENSS_ISG_SB_EEEEESI_SJ_SI_SJ_NS1C_6fusion15FusionCallbacksIS1G_NS1K_17LinearCombinationISI_fSI_fLNS_15FloatRoundStyleE2EEESH_S1J_JEEENS4_5SM1004TMEM4LOAD26SM100_TMEM_LOAD_32dp32b32xESZ_S19_NS4_39AutoVectorizingCopyWithAssumedAlignmentILi128EEENS4_14SM90_TMA_STOREES19_S1V_S1V_EEEvvEEEEvNT_6ParamsE) ;  /* 0xffffff6c02147950 */ /* 0x000fea0003c3ffff */
        .weak           $__internal_1_$__cuda_sm10x_tcgen05_guardrail_trap_phase_invalid_during_alloc
        .type           $__internal_1_$__cuda_sm10x_tcgen05_guardrail_trap_phase_invalid_during_alloc,@function
        .size           $__internal_1_$__cuda_sm10x_tcgen05_guardrail_trap_phase_invalid_during_alloc,($__internal_2_$__cuda_sm10x_tcgen05_guardrail_trap_unallocated_columns_being_dealloced - $__internal_1_$__cuda_sm10x_tcgen05_guardrail_trap_phase_invalid_during_alloc)
$__internal_1_$__cuda_sm10x_tcgen05_guardrail_trap_phase_invalid_during_alloc:
[----:B------:R-:W-:Y:S05]  /*93b0*/  BPT.TRAP 0x1 ;  /* 0x000000040000795c */ /* 0x000fea0000300000 */
[----:B------:R-:W-:-:S04]  /*93c0*/  MOV R3, 0x0 ;  /* 0x0000000000037802 */ /* 0x000fc80000000f00 */
[----:B------:R-:W-:Y:S05]  /*93d0*/  RET.REL.NODEC R2 `(_ZN7cutlass13device_kernelINS_4gemm6kernel13GemmUniversalIN4cute5tupleIJiiiiEEENS1_10collective13CollectiveMmaINS1_35MainloopSm100TmaUmmaWarpSpecializedILi14ELi2ELi4ENS5_IJNS4_1CILi1EEESB_SB_EEEEENS5_IJNSA_ILi128EEENSA_ILi96EEENSA_ILi32EEEEEENS_10bfloat16_tENS5_IJlSB_lEEESI_SJ_NS4_8TiledMMAINS4_8MMA_AtomIJNS4_20SM100_MMA_F16BF16_SSISI_SI_fLi128ELi96ELNS4_4UMMA5MajorE0ELSO_0ELNSN_7ScaleInE0ELSP_0EEEEEENS4_6LayoutISC_NS5_IJNSA_ILi0EEEST_ST_EEEEENS5_IJNS4_10UnderscoreESW_SW_EEEEENS4_13SM90_TMA_LOADENS4_14ComposedLayoutINS4_7SwizzleILi2ELi4ELi3EEENS4_18smem_ptr_flag_bitsILi16EEENSS_INS5_IJNSA_ILi8EEESG_EEENS5_IJSG_SB_EEEEEEEvNS4_8identityESZ_S19_vS1A_EENS_8epilogue10collective18CollectiveEpilogueINS1C_23Sm100TmaWarpSpecializedILi3ELi2ELi32ELb1ELb0EEEJSH_NS5_IJNSS_ISE_SB_EENSS_ISG_SB_EEEEESI_SJ_SI_SJ_NS1C_6fusion15FusionCallbacksIS1G_NS1K_17LinearCombinationISI_fSI_fLNS_15FloatRoundStyleE2EEESH_S1J_JEEENS4_5SM1004TMEM4LOAD26SM100_TMEM_LOAD_32dp32b32xESZ_S19_NS4_39AutoVectorizingCopyWithAssumedAlignmentILi128EEENS4_14SM90_TMA_STOREES19_S1V_S1V_EEEvvEEEEvNT_6ParamsE) ;  /* 0xffffff6c02087950 */ /* 0x000fea0003c3ffff */
        .weak           $__internal_2_$__cuda_sm10x_tcgen05_guardrail_trap_unallocated_columns_being_dealloced
        .type           $__internal_2_$__cuda_sm10x_tcgen05_guardrail_trap_unallocated_columns_being_dealloced,@function
        .size           $__internal_2_$__cuda_sm10x_tcgen05_guardrail_trap_unallocated_columns_being_dealloced,(.L_x_194 - $__internal_2_$__cuda_sm10x_tcgen05_guardrail_trap_unallocated_columns_being_dealloced)
$__internal_2_$__cuda_sm10x_tcgen05_guardrail_trap_unallocated_columns_being_dealloced:
[----:B------:R-:W-:Y:S05]  /*93e0*/  BPT.TRAP 0x1 ;  /* 0x000000040000795c */ /* 0x000fea0000300000 */
[----:B------:R-:W-:-:S04]  /*93f0*/  HFMA2 R3, -RZ, RZ, 0, 0 ;  /* 0x00000000ff037431 */ /* 0x000fc800000001ff */
[----:B------:R-:W-:Y:S05]  /*9400*/  RET.REL.NODEC R2 `(_ZN7cutlass13device_kernelINS_4gemm6kernel13GemmUniversalIN4cute5tupleIJiiiiEEENS1_10collective13CollectiveMmaINS1_35MainloopSm100TmaUmmaWarpSpecializedILi14ELi2ELi4ENS5_IJNS4_1CILi1EEESB_SB_EEEEENS5_IJNSA_ILi128EEENSA_ILi96EEENSA_ILi32EEEEEENS_10bfloat16_tENS5_IJlSB_lEEESI_SJ_NS4_8TiledMMAINS4_8MMA_AtomIJNS4_20SM100_MMA_F16BF16_SSISI_SI_fLi128ELi96ELNS4_4UMMA5MajorE0ELSO_0ELNSN_7ScaleInE0ELSP_0EEEEEENS4_6LayoutISC_NS5_IJNSA_ILi0EEEST_ST_EEEEENS5_IJNS4_10UnderscoreESW_SW_EEEEENS4_13SM90_TMA_LOADENS4_14ComposedLayoutINS4_7SwizzleILi2ELi4ELi3EEENS4_18smem_ptr_flag_bitsILi16EEENSS_INS5_IJNSA_ILi8EEESG_EEENS5_IJSG_SB_EEEEEEEvNS4_8identityESZ_S19_vS1A_EENS_8epilogue10collective18CollectiveEpilogueINS1C_23Sm100TmaWarpSpecializedILi3ELi2ELi32ELb1ELb0EEEJSH_NS5_IJNSS_ISE_SB_EENSS_ISG_SB_EEEEESI_SJ_SI_SJ_NS1C_6fusion15FusionCallbacksIS1G_NS1K_17LinearCombinationISI_fSI_fLNS_15FloatRoundStyleE2EEESH_S1J_JEEENS4_5SM1004TMEM4LOAD26SM100_TMEM_LOAD_32dp32b32xESZ_S19_NS4_39AutoVectorizingCopyWithAssumedAlignmentILi128EEENS4_14SM90_TMA_STOREES19_S1V_S1V_EEEvvEEEEvNT_6ParamsE) ;  /* 0xffffff6802fc7950 */ /* 0x000fea0003c3ffff */
.L_x_193:
[----:B------:R-:W-:-:S00]  /*9410*/  BRA `(.L_x_193) ;  /* 0xfffffffc00fc7947 */ /* 0x000fc0000383ffff */
[----:B------:R-:W-:-:S00]  /*9420*/  NOP ;  /* 0x0000000000007918 */ /* 0x000fc00000000000 */
        /* <DEDUP_REMOVED lines=13> */
.L_x_194:


//--------------------- .nv.global.init           --------------------------
	.section	.nv.global.init,"aw",@progbits
.nv.global.init:
	.type		$str$27,@object
	.size		$str$27,($str$28 - $str$27)
$str$27:
        /*0000*/ 	.byte	0x28, 0x61, 0x64, 0x64, 0x72, 0x65, 0x73, 0x73, 0x20, 0x26, 0x20, 0x6d, 0x61, 0x73, 0x6b, 0x29
        /*0010*/ 	.byte	0x20, 0x3d, 0x3d, 0x20, 0x30, 0x00
	.type		$str$28,@object
	.size		$str$28,($str$26 - $str$28)
$str$28:
        /*0016*/ 	.byte	0x2f, 0x74, 0x6d, 0x70, 0x2f, 0x63, 0x75, 0x74, 0x6c, 0x61, 0x73, 0x73, 0x5f, 0x73, 0x77, 0x65
        /*0026*/ 	.byte	0x65, 0x70, 0x5f, 0x73, 0x72, 0x63, 0x2f, 0x69, 0x6e, 0x63, 0x6c, 0x75, 0x64, 0x65, 0x2f, 0x63
        /*0036*/ 	.byte	0x75, 0x74, 0x65, 0x2f, 0x70, 0x6f, 0x69, 0x6e, 0x74, 0x65, 0x72, 0x5f, 0x66, 0x6c, 0x61, 0x67
        /*0046*/ 	.byte	0x67, 0x65, 0x64, 0x2e, 0x68, 0x70, 0x70, 0x00
	.type		$str$26,@object
	.size		$str$26,($str$25 - $str$26)
$str$26:
        /*004e*/ 	.byte	0x2f, 0x74, 0x6d, 0x70, 0x2f, 0x63, 0x75, 0x74, 0x6c, 0x61, 0x73, 0x73, 0x5f, 0x73, 0x77, 0x65
        /*005e*/ 	.byte	0x65, 0x70, 0x5f, 0x73, 0x72, 0x63, 0x2f, 0x69, 0x6e, 0x63, 0x6c, 0x75, 0x64, 0x65, 0x2f, 0x63
        /*006e*/ 	.byte	0x75, 0x74, 0x65, 0x2f, 0x61, 0x74, 0x6f, 0x6d, 0x2f, 0x63, 0x6f, 0x70, 0x79, 0x5f, 0x74, 0x72
        /*007e*/ 	.byte	0x61, 0x69, 0x74, 0x73, 0x5f, 0x73, 0x6d, 0x31, 0x30, 0x30, 0x2e, 0x68, 0x70, 0x70, 0x00
	.type		$str$25,@object
	.size		$str$25,(__unnamed_1 - $str$25)
$str$25:
        /*008d*/ 	.byte	0x28, 0x28, 0x75, 0x69, 0x6e, 0x74, 0x33, 0x32, 0x5f, 0x74, 0x28, 0x74, 0x68, 0x72, 0x65, 0x61
        /*009d*/ 	.byte	0x64, 0x49, 0x64, 0x78, 0x2e, 0x78, 0x29, 0x20, 0x2f, 0x20, 0x33, 0x32, 0x29, 0x20, 0x25, 0x20
        /*00ad*/ 	.byte	0x34, 0x29, 0x20, 0x3d, 0x3d, 0x20, 0x28, 0x28, 0x28, 0x74, 0x6d, 0x65, 0x6d, 0x5f, 0x61, 0x64
        /*00bd*/ 	.byte	0x64, 0x72, 0x20, 0x3e, 0x3e, 0x20, 0x31, 0x36, 0x29, 0x20, 0x2f, 0x20, 0x33, 0x32, 0x29, 0x20
        /*00cd*/ 	.byte	0x25, 0x20, 0x34, 0x29, 0x00
	.type		__unnamed_1,@object
	.size		__unnamed_1,(__unnamed_2 - __unnamed_1)
__unnamed_1:
        /*00d2*/ 	.byte	0x61, 0x75, 0x74, 0x6f, 0x20, 0x63, 0x75, 0x74, 0x65, 0x3a, 0x3a, 0x61, 0x73, 0x5f, 0x70, 0x6f
        /* <DEDUP_REMOVED lines=24> */
        /*0262*/ 	.byte	0x34, 0x30, 0x39, 0x36, 0x3e, 0x3e, 0x3e, 0x3e, 0x5d, 0x00
	.type		__unnamed_2,@object
	.size		__unnamed_2,(.L_2 - __unnamed_2)
__unnamed_2:
        /* <DEDUP_REMOVED lines=42> */
        /*050c*/ 	.byte	0x3e, 0x3e, 0x5d, 0x00
.L_2:


//--------------------- .nv.shared._ZN7cutlass13device_kernelINS_4gemm6kernel13GemmUniversalIN4cute5tupleIJiiiiEEENS1_10collective13CollectiveMmaINS1_35MainloopSm100TmaUmmaWarpSpecializedILi14ELi2ELi4ENS5_IJNS4_1CILi1EEESB_SB_EEEEENS5_IJNSA_ILi128EEENSA_ILi96EEENSA_ILi32EEEEEENS_10bfloat16_tENS5_IJlSB_lEEESI_SJ_NS4_8TiledMMAINS4_8MMA_AtomIJNS4_20SM100_MMA_F16BF16_SSISI_SI_fLi128ELi96ELNS4_4UMMA5MajorE0ELSO_0ELNSN_7ScaleInE0ELSP_0EEEEEENS4_6LayoutISC_NS5_IJNSA_ILi0EEEST_ST_EEEEENS5_IJNS4_10UnderscoreESW_SW_EEEEENS4_13SM90_TMA_LOADENS4_14ComposedLayoutINS4_7SwizzleILi2ELi4ELi3EEENS4_18smem_ptr_flag_bitsILi16EEENSS_INS5_IJNSA_ILi8EEESG_EEENS5_IJSG_SB_EEEEEEEvNS4_8identityESZ_S19_vS1A_EENS_8epilogue10collective18CollectiveEpilogueINS1C_23Sm100TmaWarpSpecializedILi3ELi2ELi32ELb1ELb0EEEJSH_NS5_IJNSS_ISE_SB_EENSS_ISG_SB_EEEEESI_SJ_SI_SJ_NS1C_6fusion15FusionCallbacksIS1G_NS1K_17LinearCombinationISI_fSI_fLNS_15FloatRoundStyleE2EEESH_S1J_JEEENS4_5SM1004TMEM4LOAD26SM100_TMEM_LOAD_32dp32b32xESZ_S19_NS4_39AutoVectorizingCopyWithAssumedAlignmentILi128EEENS4_14SM90_TMA_STOREES19_S1V_S1V_EEEvvEEEEvNT_6ParamsE --------------------------
	.section	.nv.shared._ZN7cutlass13device_kernelINS_4gemm6kernel13GemmUniversalIN4cute5tupleIJiiiiEEENS1_10collective13CollectiveMmaINS1_35MainloopSm100TmaUmmaWarpSpecializedILi14ELi2ELi4ENS5_IJNS4_1CILi1EEESB_SB_EEEEENS5_IJNSA_ILi128EEENSA_ILi96EEENSA_ILi32EEEEEENS_10bfloat16_tENS5_IJlSB_lEEESI_SJ_NS4_8TiledMMAINS4_8MMA_AtomIJNS4_20SM100_MMA_F16BF16_SSISI_SI_fLi128ELi96ELNS4_4UMMA5MajorE0ELSO_0ELNSN_7ScaleInE0ELSP_0EEEEEENS4_6LayoutISC_NS5_IJNSA_ILi0EEEST_ST_EEEEENS5_IJNS4_10UnderscoreESW_SW_EEEEENS4_13SM90_TMA_LOADENS4_14ComposedLayoutINS4_7SwizzleILi2ELi4ELi3EEENS4_18smem_ptr_flag_bitsILi16EEENSS_INS5_IJNSA_ILi8EEESG_EEENS5_IJSG_SB_EEEEEEEvNS4_8identityESZ_S19_vS1A_EENS_8epilogue10collective18CollectiveEpilogueINS1C_23Sm100TmaWarpSpecializedILi3ELi2ELi32ELb1ELb0EEEJSH_NS5_IJNSS_ISE_SB_EENSS_ISG_SB_EEEEESI_SJ_SI_SJ_NS1C_6fusion15FusionCallbacksIS1G_NS1K_17LinearCombinationISI_fSI_fLNS_15FloatRoundStyleE2EEESH_S1J_JEEENS4_5SM1004TMEM4LOAD26SM100_TMEM_LOAD_32dp32b32xESZ_S19_NS4_39AutoVectorizingCopyWithAssumedAlignmentILi128EEENS4_14SM90_TMA_STOREES19_S1V_S1V_EEEvvEEEEvNT_6ParamsE,"aw",@nobits
	.sectionflags	@""
	.align	16
	.zero		1024


//--------------------- .nv.shared.reserved.0     --------------------------
	.section	.nv.shared.reserved.0,"aw",@nobits
	.weak		__nv_reservedSMEM_offset_0_alias
	.size		__nv_reservedSMEM_offset_0_alias, 0, 64
	.other		__nv_reservedSMEM_offset_0_alias,@"STO_CUDA_RESERVED_SHARED STV_DEFAULT"
__nv_reservedSMEM_offset_0_alias:
	.zero		0
.nv.shared.reserved.0:
	.zero		64
	.weak		__nv_reservedSMEM_tcgen05_partition
	.type		__nv_reservedSMEM_tcgen05_partition,@object
	.size		__nv_reservedSMEM_tcgen05_partition,(.L_0 - __nv_reservedSMEM_tcgen05_partition)
__nv_reservedSMEM_tcgen05_partition:
	.zero		32
.L_0:


//--------------------- .nv.global                --------------------------
	.section	.nv.global,"aw",@nobits
.nv.global:
	.type		_ZN40_INTERNAL_51e9b6de_4_k_cu_01649b0a_118114cute1_E,@object
	.size		_ZN40_INTERNAL_51e9b6de_4_k_cu_01649b0a_118114cute1_E,(_ZN40_INTERNAL_51e9b6de_4_k_cu_01649b0a_118114cuda3std3__45__cpo6cbeginE - _ZN40_INTERNAL_51e9b6de_4_k_cu_01649b0a_118114cute1_E)
_ZN40_INTERNAL_51e9b6de_4_k_cu_01649b0a_118114cute1_E:
	.zero		1
	.type		_ZN40_INTERNAL_51e9b6de_4_k_cu_01649b0a_118114cuda3std3__45__cpo6cbeginE,@object
	.size		_ZN40_INTERNAL_51e9b6de_4_k_cu_01649b0a_118114cuda3std3__45__cpo6cbeginE,(_ZN40_INTERNAL_51e9b6de_4_k_cu_01649b0a_118114cuda3std3__48in_placeE - _ZN40_INTERNAL_51e9b6de_4_k_cu_01649b0a_118114cuda3std3__45__cpo6cbeginE)
_ZN40_INTERNAL_51e9b6de_4_k_cu_01649b0a_118114cuda3std3__45__cpo6cbeginE:
	.zero		1
	.type		_ZN40_INTERNAL_51e9b6de_4_k_cu_01649b0a_118114cuda3std3__48in_placeE,@object
	.size		_ZN40_INTERNAL_51e9b6de_4_k_cu_01649b0a_118114cuda3std3__48in_placeE,(_ZN40_INTERNAL_51e9b6de_4_k_cu_01649b0a_118114cuda3std6ranges3__45__cpo9iter_moveE - _ZN40_INTERNAL_51e9b6de_4_k_cu_01649b0a_118114cuda3std3__48in_placeE)
_ZN40_INTERNAL_51e9b6de_4_k_cu_01649b0a_118114cuda3std3__48in_placeE:
	.zero		1
	.type		_ZN40_INTERNAL_51e9b6de_4_k_cu_01649b0a_118114cuda3std6ranges3__45__cpo9iter_moveE,@object
	.size		_ZN40_INTERNAL_51e9b6de_4_k_cu_01649b0a_118114cuda3std6ranges3__45__cpo9iter_moveE,(_ZN40_INTERNAL_51e9b6de_4_k_cu_01649b0a_118114cuda3std3__45__cpo5beginE - _ZN40_INTERNAL_51e9b6de_4_k_cu_01649b0a_118114cuda3std6ranges3__45__cpo9iter_moveE)
_ZN40_INTERNAL_51e9b6de_4_k_cu_01649b0a_118114cuda3std6ranges3__45__cpo9iter_moveE:
	.zero		1
	.type		_ZN40_INTERNAL_51e9b6de_4_k_cu_01649b0a_118114cuda3std3__45__cpo5beginE,@object
	.size		_ZN40_INTERNAL_51e9b6de_4_k_cu_01649b0a_118114cuda3std3__45__cpo5beginE,(_ZN40_INTERNAL_51e9b6de_4_k_cu_01649b0a_118114cuda3std3__442_GLOBAL__N__51e9b6de_4_k_cu_01649b0a_118116ignoreE - _ZN40_INTERNAL_51e9b6de_4_k_cu_01649b0a_118114cuda3std3__45__cpo5beginE)
_ZN40_INTERNAL_51e9b6de_4_k_cu_01649b0a_118114cuda3std3__45__cpo5beginE:
	.zero		1
	.type		_ZN40_INTERNAL_51e9b6de_4_k_cu_01649b0a_118114cuda3std3__442_GLOBAL__N__51e9b6de_4_k_cu_01649b0a_118116ignoreE,@object
	.size		_ZN40_INTERNAL_51e9b6de_4_k_cu_01649b0a_118114cuda3std3__442_GLOBAL__N__51e9b6de_4_k_cu_01649b0a_118116ignoreE,(_ZN40_INTERNAL_51e9b6de_4_k_cu_01649b0a_118114cute7productE - _ZN40_INTERNAL_51e9b6de_4_k_cu_01649b0a_118114cuda3std3__442_GLOBAL__N__51e9b6de_4_k_cu_01649b0a_118116ignoreE)
_ZN40_INTERNAL_51e9b6de_4_k_cu_01649b0a_118114cuda3std3__442_GLOBAL__N__51e9b6de_4_k_cu_01649b0a_118116ignoreE:
	.zero		1
	.type		_ZN40_INTERNAL_51e9b6de_4_k_cu_01649b0a_118114cute7productE,@object
	.size		_ZN40_INTERNAL_51e9b6de_4_k_cu_01649b0a_118114cute7productE,(_ZN40_INTERNAL_51e9b6de_4_k_cu_01649b0a_118114cuda3std3__45__cpo3endE - _ZN40_INTERNAL_51e9b6de_4_k_cu_01649b0a_118114cute7productE)
_ZN40_INTERNAL_51e9b6de_4_k_cu_01649b0a_118114cute7productE:
	.zero		1
	.type		_ZN40_INTERNAL_51e9b6de_4_k_cu_01649b0a_118114cuda3std3__45__cpo3endE,@object
	.size		_ZN40_INTERNAL_51e9b6de_4_k_cu_01649b0a_118114cuda3std3__45__cpo3endE,(_ZN40_INTERNAL_51e9b6de_4_k_cu_01649b0a_118114cuda3std3__419piecewise_constructE - _ZN40_INTERNAL_51e9b6de_4_k_cu_01649b0a_118114cuda3std3__45__cpo3endE)
_ZN40_INTERNAL_51e9b6de_4_k_cu_01649b0a_118114cuda3std3__45__cpo3endE:
	.zero		1
	.type		_ZN40_INTERNAL_51e9b6de_4_k_cu_01649b0a_118114cuda3std3__419piecewise_constructE,@object
	.size		_ZN40_INTERNAL_51e9b6de_4_k_cu_01649b0a_118114cuda3std3__419piecewise_constructE,(_ZN40_INTERNAL_51e9b6de_4_k_cu_01649b0a_118114cuda3std3__45__cpo4cendE - _ZN40_INTERNAL_51e9b6de_4_k_cu_01649b0a_118114cuda3std3__419piecewise_constructE)
_ZN40_INTERNAL_51e9b6de_4_k_cu_01649b0a_118114cuda3std3__419piecewise_constructE:
	.zero		1
	.type		_ZN40_INTERNAL_51e9b6de_4_k_cu_01649b0a_118114cuda3std3__45__cpo4cendE,@object
	.size		_ZN40_INTERNAL_51e9b6de_4_k_cu_01649b0a_118114cuda3std3__45__cpo4cendE,(_ZN40_INTERNAL_51e9b6de_4_k_cu_01649b0a_118114cuda3std6ranges3__45__cpo4swapE - _ZN40_INTERNAL_51e9b6de_4_k_cu_01649b0a_118114cuda3std3__45__cpo4cendE)
_ZN40_INTERNAL_51e9b6de_4_k_cu_01649b0a_118114cuda3std3__45__cpo4cendE:
	.zero		1
	.type		_ZN40_INTERNAL_51e9b6de_4_k_cu_01649b0a_118114cuda3std6ranges3__45__cpo4swapE,@object
	.size		_ZN40_INTERNAL_51e9b6de_4_k_cu_01649b0a_118114cuda3std6ranges3__45__cpo4swapE,(.L_10 - _ZN40_INTERNAL_51e9b6de_4_k_cu_01649b0a_118114cuda3std6ranges3__45__cpo4swapE)
_ZN40_INTERNAL_51e9b6de_4_k_cu_01649b0a_118114cuda3std6ranges3__45__cpo4swapE:
	.zero		1
.L_10:


//--------------------- .nv.constant0._ZN7cutlass13device_kernelINS_4gemm6kernel13GemmUniversalIN4cute5tupleIJiiiiEEENS1_10collective13CollectiveMmaINS1_35MainloopSm100TmaUmmaWarpSpecializedILi14ELi2ELi4ENS5_IJNS4_1CILi1EEESB_SB_EEEEENS5_IJNSA_ILi128EEENSA_ILi96EEENSA_ILi32EEEEEENS_10bfloat16_tENS5_IJlSB_lEEESI_SJ_NS4_8TiledMMAINS4_8MMA_AtomIJNS4_20SM100_MMA_F16BF16_SSISI_SI_fLi128ELi96ELNS4_4UMMA5MajorE0ELSO_0ELNSN_7ScaleInE0ELSP_0EEEEEENS4_6LayoutISC_NS5_IJNSA_ILi0EEEST_ST_EEEEENS5_IJNS4_10UnderscoreESW_SW_EEEEENS4_13SM90_TMA_LOADENS4_14ComposedLayoutINS4_7SwizzleILi2ELi4ELi3EEENS4_18smem_ptr_flag_bitsILi16EEENSS_INS5_IJNSA_ILi8EEESG_EEENS5_IJSG_SB_EEEEEEEvNS4_8identityESZ_S19_vS1A_EENS_8epilogue10collective18CollectiveEpilogueINS1C_23Sm100TmaWarpSpecializedILi3ELi2ELi32ELb1ELb0EEEJSH_NS5_IJNSS_ISE_SB_EENSS_ISG_SB_EEEEESI_SJ_SI_SJ_NS1C_6fusion15FusionCallbacksIS1G_NS1K_17LinearCombinationISI_fSI_fLNS_15FloatRoundStyleE2EEESH_S1J_JEEENS4_5SM1004TMEM4LOAD26SM100_TMEM_LOAD_32dp32b32xESZ_S19_NS4_39AutoVectorizingCopyWithAssumedAlignmentILi128EEENS4_14SM90_TMA_STOREES19_S1V_S1V_EEEvvEEEEvNT_6ParamsE --------------------------
	.section	.nv.constant0._ZN7cutlass13device_kernelINS_4gemm6kernel13GemmUniversalIN4cute5tupleIJiiiiEEENS1_10collective13CollectiveMmaINS1_35MainloopSm100TmaUmmaWarpSpecializedILi14ELi2ELi4ENS5_IJNS4_1CILi1EEESB_SB_EEEEENS5_IJNSA_ILi128EEENSA_ILi96EEENSA_ILi32EEEEEENS_10bfloat16_tENS5_IJlSB_lEEESI_SJ_NS4_8TiledMMAINS4_8MMA_AtomIJNS4_20SM100_MMA_F16BF16_SSISI_SI_fLi128ELi96ELNS4_4UMMA5MajorE0ELSO_0ELNSN_7ScaleInE0ELSP_0EEEEEENS4_6LayoutISC_NS5_IJNSA_ILi0EEEST_ST_EEEEENS5_IJNS4_10UnderscoreESW_SW_EEEEENS4_13SM90_TMA_LOADENS4_14ComposedLayoutINS4_7SwizzleILi2ELi4ELi3EEENS4_18smem_ptr_flag_bitsILi16EEENSS_INS5_IJNSA_ILi8EEESG_EEENS5_IJSG_SB_EEEEEEEvNS4_8identityESZ_S19_vS1A_EENS_8epilogue10collective18CollectiveEpilogueINS1C_23Sm100TmaWarpSpecializedILi3ELi2ELi32ELb1ELb0EEEJSH_NS5_IJNSS_ISE_SB_EENSS_ISG_SB_EEEEESI_SJ_SI_SJ_NS1C_6fusion15FusionCallbacksIS1G_NS1K_17LinearCombinationISI_fSI_fLNS_15FloatRoundStyleE2EEESH_S1J_JEEENS4_5SM1004TMEM4LOAD26SM100_TMEM_LOAD_32dp32b32xESZ_S19_NS4_39AutoVectorizingCopyWithAssumedAlignmentILi128EEENS4_14SM90_TMA_STOREES19_S1V_S1V_EEEvvEEEEvNT_6ParamsE,"a",@progbits
	.sectionflags	@""
	.align	4
.nv.constant0._ZN7cutlass13device_kernelINS_4gemm6kernel13GemmUniversalIN4cute5tupleIJiiiiEEENS1_10collective13CollectiveMmaINS1_35MainloopSm100TmaUmmaWarpSpecializedILi14ELi2ELi4ENS5_IJNS4_1CILi1EEESB_SB_EEEEENS5_IJNSA_ILi128EEENSA_ILi96EEENSA_ILi32EEEEEENS_10bfloat16_tENS5_IJlSB_lEEESI_SJ_NS4_8TiledMMAINS4_8MMA_AtomIJNS4_20SM100_MMA_F16BF16_SSISI_SI_fLi128ELi96ELNS4_4UMMA5MajorE0ELSO_0ELNSN_7ScaleInE0ELSP_0EEEEEENS4_6LayoutISC_NS5_IJNSA_ILi0EEEST_ST_EEEEENS5_IJNS4_10UnderscoreESW_SW_EEEEENS4_13SM90_TMA_LOADENS4_14ComposedLayoutINS4_7SwizzleILi2ELi4ELi3EEENS4_18smem_ptr_flag_bitsILi16EEENSS_INS5_IJNSA_ILi8EEESG_EEENS5_IJSG_SB_EEEEEEEvNS4_8identityESZ_S19_vS1A_EENS_8epilogue10collective18CollectiveEpilogueINS1C_23Sm100TmaWarpSpecializedILi3ELi2ELi32ELb1ELb0EEEJSH_NS5_IJNSS_ISE_SB_EENSS_ISG_SB_EEEEESI_SJ_SI_SJ_NS1C_6fusion15FusionCallbacksIS1G_NS1K_17LinearCombinationISI_fSI_fLNS_15FloatRoundStyleE2EEESH_S1J_JEEENS4_5SM1004TMEM4LOAD26SM100_TMEM_LOAD_32dp32b32xESZ_S19_NS4_39AutoVectorizingCopyWithAssumedAlignmentILi128EEENS4_14SM90_TMA_STOREES19_S1V_S1V_EEEvvEEEEvNT_6ParamsE:
	.zero		2944


//--------------------- SYMBOLS --------------------------

	.type		.nv.reservedSmem.offset0,@object
	.size		.nv.reservedSmem.offset0,0x4
	.type		.nv.reservedSmem.cap,@object
	.size		.nv.reservedSmem.cap,0x4
	.type		__assertfail,@function
